	.target	sm_80

	.elftype	@"ET_EXEC"


//--------------------- .note.nv.tkinfo           --------------------------
	.section	.note.nv.tkinfo,"",@"SHT_NOTE"
	.sectionflags	@"SHF_NOTE_NV_TKINFO"
	.tkinfo
        /*0018*/ 	.word	0x00000002
        /*0030*/ 	.string	""
        /*0030*/ 	.string	"ptxas"
        /*0030*/ 	.string	"Cuda compilation tools, release 13.0, V13.0.88"
        /*0030*/ 	.string	"Build cuda_13.0.r13.0/compiler.36424714_0"
        /*0030*/ 	.string	"-v  -suppress-debug-info  -lineinfo  -arch sm_80 "



//--------------------- .note.nv.cuinfo           --------------------------
	.section	.note.nv.cuinfo,"",@"SHT_NOTE"
	.sectionflags	@"SHF_NOTE_NV_CUINFO"
        /*0018*/ 	.short	0x0002
        /*001a*/ 	.short	0x0050
        /*001c*/ 	.short	0x0082
	.zero		2


//--------------------- .nv.info                  --------------------------
	.section	.nv.info,"",@"SHT_CUDA_INFO"
	.align	4


	//----- nvinfo : EIATTR_REGCOUNT
	.align		4
        /*0000*/ 	.byte	0x04, 0x2f
        /*0002*/ 	.short	(.L_1 - .L_0)
	.align		4
.L_0:
        /*0004*/ 	.word	index@(matmul_kernel)
        /*0008*/ 	.word	0x000000fe


	//----- nvinfo : EIATTR_FRAME_SIZE
	.align		4
.L_1:
        /*000c*/ 	.byte	0x04, 0x11
        /*000e*/ 	.short	(.L_3 - .L_2)
	.align		4
.L_2:
        /*0010*/ 	.word	index@(matmul_kernel)
        /*0014*/ 	.word	0x00000000


	//----- nvinfo : EIATTR_MIN_STACK_SIZE
	.align		4
.L_3:
        /*0018*/ 	.byte	0x04, 0x12
        /*001a*/ 	.short	(.L_5 - .L_4)
	.align		4
.L_4:
        /*001c*/ 	.word	index@(matmul_kernel)
        /*0020*/ 	.word	0x00000000
.L_5:


//--------------------- .nv.info.matmul_kernel    --------------------------
	.section	.nv.info.matmul_kernel,"",@"SHT_CUDA_INFO"
	.sectionflags	@""
	.align	4


	//----- nvinfo : EIATTR_CUDA_API_VERSION
	.align		4
        /*0000*/ 	.byte	0x04, 0x37
        /*0002*/ 	.short	(.L_7 - .L_6)
.L_6:
        /*0004*/ 	.word	0x00000082


	//----- nvinfo : EIATTR_SW2861232_WAR
	.align		4
.L_7:
        /*0008*/ 	.byte	0x01, 0x35
	.zero		2


	//----- nvinfo : EIATTR_PARAM_CBANK
	.align		4
        /*000c*/ 	.byte	0x04, 0x0a
        /*000e*/ 	.short	(.L_9 - .L_8)
	.align		4
.L_8:
        /*0010*/ 	.word	index@(.nv.constant0.matmul_kernel)
        /*0014*/ 	.short	0x0160
        /*0016*/ 	.short	0x0050


	//----- nvinfo : EIATTR_CBANK_PARAM_SIZE
	.align		4
.L_9:
        /*0018*/ 	.byte	0x03, 0x19
        /*001a*/ 	.short	0x0050


	//----- nvinfo : EIATTR_KPARAM_INFO
	.align		4
        /*001c*/ 	.byte	0x04, 0x17
        /*001e*/ 	.short	(.L_11 - .L_10)
.L_10:
        /*0020*/ 	.word	0x00000000
        /*0024*/ 	.short	0x000d
        /*0026*/ 	.short	0x0048
        /*0028*/ 	.byte	0x00, 0xf4, 0x21, 0x00


	//----- nvinfo : EIATTR_KPARAM_INFO
	.align		4
.L_11:
        /*002c*/ 	.byte	0x04, 0x17
        /*002e*/ 	.short	(.L_13 - .L_12)
.L_12:
        /*0030*/ 	.word	0x00000000
        /*0034*/ 	.short	0x000c
        /*0036*/ 	.short	0x0040
        /*0038*/ 	.byte	0x00, 0xf4, 0x21, 0x00


	//----- nvinfo : EIATTR_KPARAM_INFO
	.align		4
.L_13:
        /*003c*/ 	.byte	0x04, 0x17
        /*003e*/ 	.short	(.L_15 - .L_14)
.L_14:
        /*0040*/ 	.word	0x00000000
        /*0044*/ 	.short	0x000b
        /*0046*/ 	.short	0x0038
        /*0048*/ 	.byte	0x00, 0xf0, 0x11, 0x00


	//----- nvinfo : EIATTR_KPARAM_INFO
	.align		4
.L_15:
        /*004c*/ 	.byte	0x04, 0x17
        /*004e*/ 	.short	(.L_17 - .L_16)
.L_16:
        /*0050*/ 	.word	0x00000000
        /*0054*/ 	.short	0x000a
        /*0056*/ 	.short	0x0034
        /*0058*/ 	.byte	0x00, 0xf0, 0x11, 0x00


	//----- nvinfo : EIATTR_KPARAM_INFO
	.align		4
.L_17:
        /*005c*/ 	.byte	0x04, 0x17
        /*005e*/ 	.short	(.L_19 - .L_18)
.L_18:
        /*0060*/ 	.word	0x00000000
        /*0064*/ 	.short	0x0009
        /*0066*/ 	.short	0x0030
        /*0068*/ 	.byte	0x00, 0xf0, 0x11, 0x00


	//----- nvinfo : EIATTR_KPARAM_INFO
	.align		4
.L_19:
        /*006c*/ 	.byte	0x04, 0x17
        /*006e*/ 	.short	(.L_21 - .L_20)
.L_20:
        /*0070*/ 	.word	0x00000000
        /*0074*/ 	.short	0x0008
        /*0076*/ 	.short	0x002c
        /*0078*/ 	.byte	0x00, 0xf0, 0x11, 0x00


	//----- nvinfo : EIATTR_KPARAM_INFO
	.align		4
.L_21:
        /*007c*/ 	.byte	0x04, 0x17
        /*007e*/ 	.short	(.L_23 - .L_22)
.L_22:
        /*0080*/ 	.word	0x00000000
        /*0084*/ 	.short	0x0007
        /*0086*/ 	.short	0x0028
        /*0088*/ 	.byte	0x00, 0xf0, 0x11, 0x00


	//----- nvinfo : EIATTR_KPARAM_INFO
	.align		4
.L_23:
        /*008c*/ 	.byte	0x04, 0x17
        /*008e*/ 	.short	(.L_25 - .L_24)
.L_24:
        /*0090*/ 	.word	0x00000000
        /*0094*/ 	.short	0x0006
        /*0096*/ 	.short	0x0024
        /*0098*/ 	.byte	0x00, 0xf0, 0x11, 0x00


	//----- nvinfo : EIATTR_KPARAM_INFO
	.align		4
.L_25:
        /*009c*/ 	.byte	0x04, 0x17
        /*009e*/ 	.short	(.L_27 - .L_26)
.L_26:
        /*00a0*/ 	.word	0x00000000
        /*00a4*/ 	.short	0x0005
        /*00a6*/ 	.short	0x0020
        /*00a8*/ 	.byte	0x00, 0xf0, 0x11, 0x00


	//----- nvinfo : EIATTR_KPARAM_INFO
	.align		4
.L_27:
        /*00ac*/ 	.byte	0x04, 0x17
        /*00ae*/ 	.short	(.L_29 - .L_28)
.L_28:
        /*00b0*/ 	.word	0x00000000
        /*00b4*/ 	.short	0x0004
        /*00b6*/ 	.short	0x001c
        /*00b8*/ 	.byte	0x00, 0xf0, 0x11, 0x00


	//----- nvinfo : EIATTR_KPARAM_INFO
	.align		4
.L_29:
        /*00bc*/ 	.byte	0x04, 0x17
        /*00be*/ 	.short	(.L_31 - .L_30)
.L_30:
        /*00c0*/ 	.word	0x00000000
        /*00c4*/ 	.short	0x0003
        /*00c6*/ 	.short	0x0018
        /*00c8*/ 	.byte	0x00, 0xf0, 0x11, 0x00


	//----- nvinfo : EIATTR_KPARAM_INFO
	.align		4
.L_31:
        /*00cc*/ 	.byte	0x04, 0x17
        /*00ce*/ 	.short	(.L_33 - .L_32)
.L_32:
        /*00d0*/ 	.word	0x00000000
        /*00d4*/ 	.short	0x0002
        /*00d6*/ 	.short	0x0010
        /*00d8*/ 	.byte	0x00, 0xf4, 0x21, 0x00


	//----- nvinfo : EIATTR_KPARAM_INFO
	.align		4
.L_33:
        /*00dc*/ 	.byte	0x04, 0x17
        /*00de*/ 	.short	(.L_35 - .L_34)
.L_34:
        /*00e0*/ 	.word	0x00000000
        /*00e4*/ 	.short	0x0001
        /*00e6*/ 	.short	0x0008
        /*00e8*/ 	.byte	0x00, 0xf4, 0x21, 0x00


	//----- nvinfo : EIATTR_KPARAM_INFO
	.align		4
.L_35:
        /*00ec*/ 	.byte	0x04, 0x17
        /*00ee*/ 	.short	(.L_37 - .L_36)
.L_36:
        /*00f0*/ 	.word	0x00000000
        /*00f4*/ 	.short	0x0000
        /*00f6*/ 	.short	0x0000
        /*00f8*/ 	.byte	0x00, 0xf4, 0x21, 0x00


	//----- nvinfo : EIATTR_MAXREG_COUNT
	.align		4
.L_37:
        /*00fc*/ 	.byte	0x03, 0x1b
        /*00fe*/ 	.short	0x00ff


	//----- nvinfo : EIATTR_NUM_BARRIERS
	.align		4
        /*0100*/ 	.byte	0x02, 0x4c
        /*0102*/ 	.byte	0x01
	.zero		1


	//----- nvinfo : EIATTR_MERCURY_ISA_VERSION
	.align		4
        /*0104*/ 	.byte	0x03, 0x5f
        /*0106*/ 	.short	0x0000


	//----- nvinfo : EIATTR_EXIT_INSTR_OFFSETS
	.align		4
        /*0108*/ 	.byte	0x04, 0x1c
        /*010a*/ 	.short	(.L_39 - .L_38)


	//   ....[0]....
.L_38:
        /*010c*/ 	.word	0x00005ef0


	//   ....[1]....
        /*0110*/ 	.word	0x00005f20


	//----- nvinfo : EIATTR_REQNTID
	.align		4
.L_39:
        /*0114*/ 	.byte	0x04, 0x10
        /*0116*/ 	.short	(.L_41 - .L_40)
.L_40:
        /*0118*/ 	.word	0x00000080
        /*011c*/ 	.word	0x00000001
        /*0120*/ 	.word	0x00000001
.L_41:


//--------------------- .nv.callgraph             --------------------------
	.section	.nv.callgraph,"",@"SHT_CUDA_CALLGRAPH"
	.align	4
	.sectionentsize	8
	.align		4
        /*0000*/ 	.word	0x00000000
	.align		4
        /*0004*/ 	.word	0xffffffff
	.align		4
        /*0008*/ 	.word	0x00000000
	.align		4
        /*000c*/ 	.word	0xfffffffe
	.align		4
        /*0010*/ 	.word	0x00000000
	.align		4
        /*0014*/ 	.word	0xfffffffd
	.align		4
        /*0018*/ 	.word	0x00000000
	.align		4
        /*001c*/ 	.word	0xfffffffc


//--------------------- .nv.rel.action            --------------------------
	.section	.nv.rel.action,"",@"SHT_CUDA_RELOCINFO"
	.align	8
	.sectionentsize	8
        /*0000*/ 	.byte	0x73, 0x00, 0x00, 0x00, 0x00, 0x00, 0x00, 0x00, 0x00, 0x00, 0x00, 0x11, 0x25, 0x00, 0x05, 0x36


//--------------------- .nv.constant0.matmul_kernel --------------------------
	.section	.nv.constant0.matmul_kernel,"a",@progbits
	.sectionflags	@""
	.align	4
.nv.constant0.matmul_kernel:
	.zero		432


//--------------------- .text.matmul_kernel       --------------------------
	.section	.text.matmul_kernel,"ax",@progbits
	.sectioninfo	@"SHI_REGISTERS=254"
	.align	128
        .global         matmul_kernel
        .type           matmul_kernel,@function
        .size           matmul_kernel,(.L_x_5 - matmul_kernel)
        .other          matmul_kernel,@"STO_CUDA_ENTRY STV_DEFAULT"
matmul_kernel:
.text.matmul_kernel:
[----:B------:R-:W-:Y:S02]  /*0000*/  IMAD.MOV.U32 R1, RZ, RZ, c[0x0][0x28] ;  /* 0x00000a00ff017624 */ /* 0x000fe400078e00ff */
[----:B------:R-:W-:Y:S01]  /*0010*/  IMAD.MOV.U32 R0, RZ, RZ, c[0x0][0x17c] ;  /* 0x00005f00ff007624 */ /* 0x000fe200078e00ff */
[----:B------:R-:W0:Y:S01]  /*0020*/  S2R R5, SR_CTAID.X ;  /* 0x0000000000057919 */ /* 0x000e220000002500 */
[----:B------:R-:W-:Y:S01]  /*0030*/  IMAD.MOV.U32 R21, RZ, RZ, c[0x0][0x180] ;  /* 0x00006000ff157624 */ /* 0x000fe200078e00ff */
[----:B------:R-:W-:Y:S02]  /*0040*/  ULDC UR4, c[0x0][0x180] ;  /* 0x0000600000047ab9 */ /* 0x000fe40000000800 */
[----:B------:R-:W-:Y:S01]  /*0050*/  IADD3 R0, R0, 0x7f, RZ ;  /* 0x0000007f00007810 */ /* 0x000fe20007ffe0ff */
[----:B------:R-:W-:Y:S01]  /*0060*/  ULDC.64 UR6, c[0x0][0x118] ;  /* 0x0000460000067ab9 */ /* 0x000fe20000000a00 */
[----:B------:R-:W-:Y:S02]  /*0070*/  IADD3 R21, R21, 0x1f, RZ ;  /* 0x0000001f15157810 */ /* 0x000fe40007ffe0ff */
[----:B------:R-:W-:-:S04]  /*0080*/  SHF.R.S32.HI R3, RZ, 0x1f, R0 ;  /* 0x0000001fff037819 */ /* 0x000fc80000011400 */
[----:B------:R-:W-:-:S04]  /*0090*/  LEA.HI R3, R3, R0, RZ, 0x7 ;  /* 0x0000000003037211 */ /* 0x000fc800078f38ff */
[----:B------:R-:W-:-:S05]  /*00a0*/  SHF.R.S32.HI R3, RZ, 0x7, R3 ;  /* 0x00000007ff037819 */ /* 0x000fca0000011403 */
[----:B------:R-:W-:Y:S01]  /*00b0*/  IMAD.SHL.U32 R4, R3, 0x8, RZ ;  /* 0x0000000803047824 */ /* 0x000fe200078e00ff */
[----:B0-----:R-:W-:-:S04]  /*00c0*/  IABS R8, R5 ;  /* 0x0000000500087213 */ /* 0x001fc80000000000 */
[-C--:B------:R-:W-:Y:S02]  /*00d0*/  IABS R7, R4.reuse ;  /* 0x0000000400077213 */ /* 0x080fe40000000000 */
[----:B------:R-:W-:Y:S02]  /*00e0*/  IABS R10, R4 ;  /* 0x00000004000a7213 */ /* 0x000fe40000000000 */
[----:B------:R-:W0:Y:S08]  /*00f0*/  I2F.RP R0, R7 ;  /* 0x0000000700007306 */ /* 0x000e300000209400 */
[----:B0-----:R-:W0:Y:S02]  /*0100*/  MUFU.RCP R0, R0 ;  /* 0x0000000000007308 */ /* 0x001e240000001000 */
[----:B0-----:R-:W-:Y:S01]  /*0110*/  IADD3 R2, R0, 0xffffffe, RZ ;  /* 0x0ffffffe00027810 */ /* 0x001fe20007ffe0ff */
[----:B------:R-:W-:-:S05]  /*0120*/  IMAD.MOV R0, RZ, RZ, -R10 ;  /* 0x000000ffff007224 */ /* 0x000fca00078e0a0a */
[----:B------:R0:W1:Y:S02]  /*0130*/  F2I.FTZ.U32.TRUNC.NTZ R3, R2 ;  /* 0x0000000200037305 */ /* 0x000064000021f000 */
[----:B0-----:R-:W-:Y:S02]  /*0140*/  IMAD.MOV.U32 R2, RZ, RZ, RZ ;  /* 0x000000ffff027224 */ /* 0x001fe400078e00ff */
[----:B-1----:R-:W-:-:S04]  /*0150*/  IMAD.MOV R6, RZ, RZ, -R3 ;  /* 0x000000ffff067224 */ /* 0x002fc800078e0a03 */
[----:B------:R-:W-:Y:S02]  /*0160*/  IMAD R9, R6, R7, RZ ;  /* 0x0000000706097224 */ /* 0x000fe400078e02ff */
[----:B------:R-:W-:Y:S02]  /*0170*/  IMAD.MOV.U32 R6, RZ, RZ, R8 ;  /* 0x000000ffff067224 */ /* 0x000fe400078e0008 */
[----:B------:R-:W-:-:S06]  /*0180*/  IMAD.HI.U32 R3, R3, R9, R2 ;  /* 0x0000000903037227 */ /* 0x000fcc00078e0002 */
[----:B------:R-:W-:-:S04]  /*0190*/  IMAD.HI.U32 R3, R3, R6, RZ ;  /* 0x0000000603037227 */ /* 0x000fc800078e00ff */
[----:B------:R-:W-:-:S05]  /*01a0*/  IMAD R0, R3, R0, R6 ;  /* 0x0000000003007224 */ /* 0x000fca00078e0206 */
[----:B------:R-:W-:-:S13]  /*01b0*/  ISETP.GT.U32.AND P1, PT, R7, R0, PT ;  /* 0x000000000700720c */ /* 0x000fda0003f24070 */
[----:B------:R-:W-:Y:S01]  /*01c0*/  @!P1 IMAD.IADD R0, R0, 0x1, -R7 ;  /* 0x0000000100009824 */ /* 0x000fe200078e0a07 */
[----:B------:R-:W-:Y:S02]  /*01d0*/  @!P1 IADD3 R3, R3, 0x1, RZ ;  /* 0x0000000103039810 */ /* 0x000fe40007ffe0ff */
[----:B------:R-:W-:Y:S02]  /*01e0*/  ISETP.NE.AND P1, PT, R4, RZ, PT ;  /* 0x000000ff0400720c */ /* 0x000fe40003f25270 */
[----:B------:R-:W-:Y:S02]  /*01f0*/  ISETP.GE.U32.AND P0, PT, R0, R7, PT ;  /* 0x000000070000720c */ /* 0x000fe40003f06070 */
[----:B------:R-:W-:-:S04]  /*0200*/  LOP3.LUT R0, R5, R4, RZ, 0x3c, !PT ;  /* 0x0000000405007212 */ /* 0x000fc800078e3cff */
[----:B------:R-:W-:Y:S01]  /*0210*/  ISETP.GE.AND P2, PT, R0, RZ, PT ;  /* 0x000000ff0000720c */ /* 0x000fe20003f46270 */
[----:B------:R-:W-:-:S05]  /*0220*/  IMAD.MOV.U32 R0, RZ, RZ, c[0x0][0x178] ;  /* 0x00005e00ff007624 */ /* 0x000fca00078e00ff */
[----:B------:R-:W-:Y:S02]  /*0230*/  IADD3 R0, R0, 0x3f, RZ ;  /* 0x0000003f00007810 */ /* 0x000fe40007ffe0ff */
[----:B------:R-:W-:-:S05]  /*0240*/  @P0 IADD3 R3, R3, 0x1, RZ ;  /* 0x0000000103030810 */ /* 0x000fca0007ffe0ff */
[----:B------:R-:W-:Y:S01]  /*0250*/  IMAD.MOV.U32 R2, RZ, RZ, R3 ;  /* 0x000000ffff027224 */ /* 0x000fe200078e0003 */
[----:B------:R-:W-:-:S03]  /*0260*/  SHF.R.S32.HI R3, RZ, 0x1f, R0 ;  /* 0x0000001fff037819 */ /* 0x000fc60000011400 */
[----:B------:R-:W-:Y:S01]  /*0270*/  @!P2 IMAD.MOV R2, RZ, RZ, -R2 ;  /* 0x000000ffff02a224 */ /* 0x000fe200078e0a02 */
[----:B------:R-:W-:Y:S02]  /*0280*/  @!P1 LOP3.LUT R2, RZ, R4, RZ, 0x33, !PT ;  /* 0x00000004ff029212 */ /* 0x000fe400078e33ff */
[----:B------:R-:W-:-:S03]  /*0290*/  LEA.HI R3, R3, R0, RZ, 0x6 ;  /* 0x0000000003037211 */ /* 0x000fc600078f30ff */
[----:B------:R-:W-:Y:S02]  /*02a0*/  IMAD.SHL.U32 R23, R2, 0x8, RZ ;  /* 0x0000000802177824 */ /* 0x000fe400078e00ff */
[----:B------:R-:W-:-:S03]  /*02b0*/  IMAD.MOV R2, RZ, RZ, -R2 ;  /* 0x000000ffff027224 */ /* 0x000fc600078e0a02 */
[----:B------:R-:W-:Y:S01]  /*02c0*/  LEA.HI.SX32 R3, R3, -R23, 0x1a ;  /* 0x8000001703037211 */ /* 0x000fe200078fd2ff */
[----:B------:R-:W-:-:S03]  /*02d0*/  IMAD R4, R4, R2, R5 ;  /* 0x0000000204047224 */ /* 0x000fc600078e0205 */
[----:B------:R-:W-:Y:S02]  /*02e0*/  IMNMX R11, R3, 0x8, PT ;  /* 0x00000008030b7817 */ /* 0x000fe40003800200 */
[----:B------:R-:W-:Y:S02]  /*02f0*/  IABS R9, R4 ;  /* 0x0000000400097213 */ /* 0x000fe40000000000 */
[----:B------:R-:W-:-:S04]  /*0300*/  IABS R7, R11 ;  /* 0x0000000b00077213 */ /* 0x000fc80000000000 */
[----:B------:R-:W0:Y:S08]  /*0310*/  I2F.RP R0, R7 ;  /* 0x0000000700007306 */ /* 0x000e300000209400 */
[----:B0-----:R-:W0:Y:S02]  /*0320*/  MUFU.RCP R0, R0 ;  /* 0x0000000000007308 */ /* 0x001e240000001000 */
[----:B0-----:R-:W-:-:S06]  /*0330*/  IADD3 R3, R0, 0xffffffe, RZ ;  /* 0x0ffffffe00037810 */ /* 0x001fcc0007ffe0ff */
[----:B------:R-:W0:Y:S02]  /*0340*/  F2I.FTZ.U32.TRUNC.NTZ R3, R3 ;  /* 0x0000000300037305 */ /* 0x000e24000021f000 */
[----:B0-----:R-:W-:-:S04]  /*0350*/  IMAD.MOV R6, RZ, RZ, -R3 ;  /* 0x000000ffff067224 */ /* 0x001fc800078e0a03 */
[----:B------:R-:W-:Y:S01]  /*0360*/  IMAD.MOV.U32 R2, RZ, RZ, R6 ;  /* 0x000000ffff027224 */ /* 0x000fe200078e0006 */
[----:B------:R-:W-:-:S03]  /*0370*/  IABS R6, R11 ;  /* 0x0000000b00067213 */ /* 0x000fc60000000000 */
[----:B------:R-:W-:Y:S02]  /*0380*/  IMAD R5, R2, R7, RZ ;  /* 0x0000000702057224 */ /* 0x000fe400078e02ff */
[----:B------:R-:W-:Y:S02]  /*0390*/  IMAD.MOV.U32 R2, RZ, RZ, RZ ;  /* 0x000000ffff027224 */ /* 0x000fe400078e00ff */
[----:B------:R-:W-:Y:S02]  /*03a0*/  IMAD.MOV R0, RZ, RZ, -R6 ;  /* 0x000000ffff007224 */ /* 0x000fe400078e0a06 */
        /* <DEDUP_REMOVED lines=9> */
[----:B------:R-:W-:Y:S02]  /*0440*/  ISETP.GE.AND P2, PT, R0, RZ, PT ;  /* 0x000000ff0000720c */ /* 0x000fe40003f46270 */
[----:B------:R-:W0:Y:S05]  /*0450*/  S2R R0, SR_TID.X ;  /* 0x0000000000007919 */ /* 0x000e2a0000002100 */
[----:B------:R-:W-:Y:S02]  /*0460*/  @P0 IADD3 R2, R2, 0x1, RZ ;  /* 0x0000000102020810 */ /* 0x000fe40007ffe0ff */
[----:B------:R-:W-:-:S03]  /*0470*/  ISETP.GT.AND P0, PT, R21, 0x1f, PT ;  /* 0x0000001f1500780c */ /* 0x000fc60003f04270 */
[----:B------:R-:W-:-:S04]  /*0480*/  IMAD.MOV.U32 R19, RZ, RZ, R2 ;  /* 0x000000ffff137224 */ /* 0x000fc800078e0002 */
[----:B------:R-:W-:Y:S01]  /*0490*/  @!P2 IMAD.MOV R19, RZ, RZ, -R19 ;  /* 0x000000ffff13a224 */ /* 0x000fe200078e0a13 */
[----:B------:R-:W-:-:S05]  /*04a0*/  @!P1 LOP3.LUT R19, RZ, R11, RZ, 0x33, !PT ;  /* 0x0000000bff139212 */ /* 0x000fca00078e33ff */
[----:B------:R-:W-:Y:S02]  /*04b0*/  IMAD.MOV R2, RZ, RZ, -R19 ;  /* 0x000000ffff027224 */ /* 0x000fe400078e0a13 */
[----:B------:R-:W-:Y:S02]  /*04c0*/  IMAD.SHL.U32 R19, R19, 0x80, RZ ;  /* 0x0000008013137824 */ /* 0x000fe400078e00ff */
[----:B------:R-:W-:Y:S01]  /*04d0*/  IMAD R2, R11, R2, R4 ;  /* 0x000000020b027224 */ /* 0x000fe200078e0204 */
[----:B0-----:R-:W-:Y:S02]  /*04e0*/  SHF.R.U32.HI R3, RZ, 0x6, R0 ;  /* 0x00000006ff037819 */ /* 0x001fe40000011600 */
[C---:B------:R-:W-:Y:S01]  /*04f0*/  LOP3.LUT R22, R0.reuse, 0x3f, RZ, 0xc0, !PT ;  /* 0x0000003f00167812 */ /* 0x040fe200078ec0ff */
[----:B------:R-:W-:Y:S01]  /*0500*/  IMAD.IADD R23, R23, 0x1, R2 ;  /* 0x0000000117177824 */ /* 0x000fe200078e0202 */
[----:B------:R-:W-:Y:S02]  /*0510*/  SGXT.U32 R2, R3, 0x1 ;  /* 0x000000010302781a */ /* 0x000fe40000000000 */
[----:B------:R-:W-:Y:S01]  /*0520*/  LOP3.LUT R3, R0, 0x60, RZ, 0xc0, !PT ;  /* 0x0000006000037812 */ /* 0x000fe200078ec0ff */
[----:B------:R-:W-:Y:S01]  /*0530*/  IMAD R20, R23, 0x40, R22 ;  /* 0x0000004017147824 */ /* 0x000fe200078e0216 */
[----:B------:R-:W-:-:S02]  /*0540*/  LOP3.LUT R4, R2, 0x2, RZ, 0xfc, !PT ;  /* 0x0000000202047812 */ /* 0x000fc400078efcff */
[C---:B------:R-:W-:Y:S02]  /*0550*/  LOP3.LUT R5, R2.reuse, 0x4, RZ, 0xfc, !PT ;  /* 0x0000000402057812 */ /* 0x040fe400078efcff */
[C---:B------:R-:W-:Y:S02]  /*0560*/  LOP3.LUT R6, R2.reuse, 0x6, RZ, 0xfc, !PT ;  /* 0x0000000602067812 */ /* 0x040fe400078efcff */
[C---:B------:R-:W-:Y:S02]  /*0570*/  LOP3.LUT R7, R2.reuse, 0x8, RZ, 0xfc, !PT ;  /* 0x0000000802077812 */ /* 0x040fe400078efcff */
[C---:B------:R-:W-:Y:S02]  /*0580*/  LOP3.LUT R8, R2.reuse, 0xa, RZ, 0xfc, !PT ;  /* 0x0000000a02087812 */ /* 0x040fe400078efcff */
[C---:B------:R-:W-:Y:S02]  /*0590*/  LOP3.LUT R9, R2.reuse, 0xc, RZ, 0xfc, !PT ;  /* 0x0000000c02097812 */ /* 0x040fe400078efcff */
        /* <DEDUP_REMOVED lines=8> */
[----:B------:R-:W-:Y:S01]  /*0620*/  LOP3.LUT R18, R2, 0x1e, RZ, 0xfc, !PT ;  /* 0x0000001e02127812 */ /* 0x000fe200078efcff */
[----:B------:R-:W-:Y:S05]  /*0630*/  @P0 BRA `(.L_x_0) ;  /* 0x0000012000000947 */ /* 0x000fea0003800000 */
[----:B------:R-:W-:Y:S01]  /*0640*/  IMAD.SHL.U32 R21, R0, 0x8, RZ ;  /* 0x0000000800157824 */ /* 0x000fe200078e00ff */
[----:B------:R-:W-:Y:S01]  /*0650*/  CS2R R112, SRZ ;  /* 0x0000000000707805 */ /* 0x000fe2000001ff00 */
        /* <DEDUP_REMOVED lines=15> */
[----:B------:R-:W-:Y:S05]  /*0750*/  BRA `(.L_x_1) ;  /* 0x00003a4000007947 */ /* 0x000fea0003800000 */
.L_x_0:
[----:B------:R-:W-:Y:S01]  /*0760*/  IABS R23, c[0x0][0x17c] ;  /* 0x00005f0000177a13 */ /* 0x000fe20000000000 */
[----:B------:R-:W-:Y:S01]  /*0770*/  IMAD.SHL.U32 R22, R22, 0x2, RZ ;  /* 0x0000000216167824 */ /* 0x000fe200078e00ff */
[----:B------:R-:W-:Y:S01]  /*0780*/  LEA.HI R24, R3, R19, RZ, 0x1b ;  /* 0x0000001303187211 */ /* 0x000fe200078fd8ff */
[----:B------:R-:W-:Y:S01]  /*0790*/  IMAD.MOV.U32 R171, RZ, RZ, c[0x0][0x18c] ;  /* 0x00006300ffab7624 */ /* 0x000fe200078e00ff */
[----:B------:R-:W0:Y:S01]  /*07a0*/  I2F.RP R28, R23 ;  /* 0x00000017001c7306 */ /* 0x000e220000209400 */
[----:B------:R-:W-:Y:S01]  /*07b0*/  IABS R43, c[0x0][0x178] ;  /* 0x00005e00002b7a13 */ /* 0x000fe20000000000 */
[----:B------:R-:W-:Y:S01]  /*07c0*/  IMAD.MOV.U32 R170, RZ, RZ, c[0x0][0x188] ;  /* 0x00006200ffaa7624 */ /* 0x000fe200078e00ff */
[----:B------:R-:W-:Y:S01]  /*07d0*/  IADD3 R29, R24, 0x78, RZ ;  /* 0x00000078181d7810 */ /* 0x000fe20007ffe0ff */
[----:B------:R-:W-:Y:S01]  /*07e0*/  IMAD R154, R2, c[0x0][0x188], RZ ;  /* 0x00006200029a7a24 */ /* 0x000fe200078e02ff */
[----:B------:R-:W-:Y:S01]  /*07f0*/  IADD3 R25, R24, 0x7c, RZ ;  /* 0x0000007c18197810 */ /* 0x000fe20007ffe0ff */
[----:B------:R-:W-:Y:S01]  /*0800*/  IMAD R155, R18, c[0x0][0x188], RZ ;  /* 0x00006200129b7a24 */ /* 0x000fe200078e02ff */
[----:B------:R-:W-:Y:S01]  /*0810*/  IABS R32, R29 ;  /* 0x0000001d00207213 */ /* 0x000fe20000000000 */
[----:B------:R-:W-:Y:S01]  /*0820*/  IMAD R156, R17, c[0x0][0x188], RZ ;  /* 0x00006200119c7a24 */ /* 0x000fe200078e02ff */
[----:B------:R-:W-:Y:S01]  /*0830*/  ISETP.GE.AND P5, PT, R25, RZ, PT ;  /* 0x000000ff1900720c */ /* 0x000fe20003fa6270 */
[----:B------:R-:W-:Y:S01]  /*0840*/  IMAD R157, R16, c[0x0][0x188], RZ ;  /* 0x00006200109d7a24 */ /* 0x000fe200078e02ff */
[----:B------:R-:W-:Y:S01]  /*0850*/  ISETP.GE.AND P2, PT, R29, RZ, PT ;  /* 0x000000ff1d00720c */ /* 0x000fe20003f46270 */
[----:B------:R-:W-:Y:S01]  /*0860*/  IMAD R158, R15, c[0x0][0x188], RZ ;  /* 0x000062000f9e7a24 */ /* 0x000fe200078e02ff */
[----:B------:R-:W-:Y:S01]  /*0870*/  IADD3 R33, R24, 0x6c, RZ ;  /* 0x0000006c18217810 */ /* 0x000fe20007ffe0ff */
[----:B------:R-:W-:Y:S01]  /*0880*/  IMAD R159, R14, c[0x0][0x188], RZ ;  /* 0x000062000e9f7a24 */ /* 0x000fe200078e02ff */
[----:B------:R-:W-:Y:S01]  /*0890*/  IADD3 R35, R24, 0x5c, RZ ;  /* 0x0000005c18237810 */ /* 0x000fe20007ffe0ff */
[----:B0-----:R-:W0:Y:S01]  /*08a0*/  MUFU.RCP R28, R28 ;  /* 0x0000001c001c7308 */ /* 0x001e220000001000 */
[----:B------:R-:W-:Y:S01]  /*08b0*/  IABS R36, R33 ;  /* 0x0000002100247213 */ /* 0x000fe20000000000 */
[----:B------:R-:W-:Y:S01]  /*08c0*/  IMAD R160, R13, c[0x0][0x188], RZ ;  /* 0x000062000da07a24 */ /* 0x000fe200078e02ff */
[----:B------:R-:W-:Y:S01]  /*08d0*/  ISETP.GE.AND P3, PT, R33, RZ, PT ;  /* 0x000000ff2100720c */ /* 0x000fe20003f66270 */
[----:B------:R-:W-:Y:S01]  /*08e0*/  IMAD R161, R12, c[0x0][0x188], RZ ;  /* 0x000062000ca17a24 */ /* 0x000fe200078e02ff */
[----:B------:R-:W-:Y:S01]  /*08f0*/  IADD3 R33, R24, 0x60, RZ ;  /* 0x0000006018217810 */ /* 0x000fe20007ffe0ff */
[----:B------:R-:W-:Y:S01]  /*0900*/  IMAD R162, R11, c[0x0][0x188], RZ ;  /* 0x000062000ba27a24 */ /* 0x000fe200078e02ff */
[----:B------:R-:W-:Y:S01]  /*0910*/  IABS R42, R35 ;  /* 0x00000023002a7213 */ /* 0x000fe20000000000 */
[----:B------:R-:W-:Y:S01]  /*0920*/  IMAD R163, R10, c[0x0][0x188], RZ ;  /* 0x000062000aa37a24 */ /* 0x000fe200078e02ff */
[----:B------:R-:W-:Y:S01]  /*0930*/  IABS R40, R33 ;  /* 0x0000002100287213 */ /* 0x000fe20000000000 */
[----:B------:R-:W-:Y:S01]  /*0940*/  IMAD R164, R9, c[0x0][0x188], RZ ;  /* 0x0000620009a47a24 */ /* 0x000fe200078e02ff */
[----:B------:R-:W-:Y:S01]  /*0950*/  IADD3 R39, R24, 0x54, RZ ;  /* 0x0000005418277810 */ /* 0x000fe20007ffe0ff */
[----:B------:R-:W-:Y:S01]  /*0960*/  IMAD R165, R8, c[0x0][0x188], RZ ;  /* 0x0000620008a57a24 */ /* 0x000fe200078e02ff */
[----:B------:R-:W-:Y:S01]  /*0970*/  IADD3 R37, R24, 0x58, RZ ;  /* 0x0000005818257810 */ /* 0x000fe20007ffe0ff */
[----:B------:R-:W-:Y:S01]  /*0980*/  IMAD R166, R7, c[0x0][0x188], RZ ;  /* 0x0000620007a67a24 */ /* 0x000fe200078e02ff */
[----:B------:R-:W-:Y:S01]  /*0990*/  IABS R46, R39 ;  /* 0x00000027002e7213 */ /* 0x000fe20000000000 */
[----:B------:R-:W-:Y:S01]  /*09a0*/  IMAD R167, R6, c[0x0][0x188], RZ ;  /* 0x0000620006a77a24 */ /* 0x000fe200078e02ff */
[----:B0-----:R-:W-:Y:S01]  /*09b0*/  IADD3 R26, R28, 0xffffffe, RZ ;  /* 0x0ffffffe1c1a7810 */ /* 0x001fe20007ffe0ff */
[----:B------:R-:W-:Y:S01]  /*09c0*/  IMAD R168, R5, c[0x0][0x188], RZ ;  /* 0x0000620005a87a24 */ /* 0x000fe200078e02ff */
[----:B------:R-:W-:Y:S01]  /*09d0*/  IABS R44, R37 ;  /* 0x00000025002c7213 */ /* 0x000fe20000000000 */
[----:B------:R-:W-:Y:S01]  /*09e0*/  IMAD R169, R4, c[0x0][0x188], RZ ;  /* 0x0000620004a97a24 */ /* 0x000fe200078e02ff */
[----:B------:R0:W1:Y:S01]  /*09f0*/  F2I.FTZ.U32.TRUNC.NTZ R27, R26 ;  /* 0x0000001a001b7305 */ /* 0x000062000021f000 */
[C---:B------:R-:W-:Y:S01]  /*0a00*/  IADD3 R45, R24.reuse, 0x4c, RZ ;  /* 0x0000004c182d7810 */ /* 0x040fe20007ffe0ff */
[----:B------:R-:W-:Y:S01]  /*0a10*/  CS2R R116, SRZ ;  /* 0x0000000000747805 */ /* 0x000fe2000001ff00 */
[C---:B------:R-:W-:Y:S01]  /*0a20*/  IADD3 R41, R24.reuse, 0x50, RZ ;  /* 0x0000005018297810 */ /* 0x040fe20007ffe0ff */
[----:B------:R-:W-:Y:S01]  /*0a30*/  CS2R R118, SRZ ;  /* 0x0000000000767805 */ /* 0x000fe2000001ff00 */
[----:B------:R-:W-:Y:S01]  /*0a40*/  IABS R50, R45 ;  /* 0x0000002d00327213 */ /* 0x000fe20000000000 */
[----:B------:R-:W-:Y:S01]  /*0a50*/  CS2R R112, SRZ ;  /* 0x0000000000707805 */ /* 0x000fe2000001ff00 */
[----:B------:R-:W-:Y:S01]  /*0a60*/  IABS R48, R41 ;  /* 0x0000002900307213 */ /* 0x000fe20000000000 */
[----:B------:R-:W-:Y:S01]  /*0a70*/  CS2R R114, SRZ ;  /* 0x0000000000727805 */ /* 0x000fe2000001ff00 */
[----:B0-----:R-:W-:Y:S01]  /*0a80*/  IMAD.MOV.U32 R26, RZ, RZ, RZ ;  /* 0x000000ffff1a7224 */ /* 0x001fe200078e00ff */
[C---:B------:R-:W-:Y:S01]  /*0a90*/  IADD3 R47, R24.reuse, 0x28, RZ ;  /* 0x00000028182f7810 */ /* 0x040fe20007ffe0ff */
[----:B------:R-:W-:Y:S01]  /*0aa0*/  CS2R R108, SRZ ;  /* 0x00000000006c7805 */ /* 0x000fe2000001ff00 */
[C---:B------:R-:W-:Y:S01]  /*0ab0*/  IADD3 R49, R24.reuse, 0x24, RZ ;  /* 0x0000002418317810 */ /* 0x040fe20007ffe0ff */
[----:B------:R-:W-:Y:S01]  /*0ac0*/  CS2R R110, SRZ ;  /* 0x00000000006e7805 */ /* 0x000fe2000001ff00 */
[----:B------:R-:W-:Y:S01]  /*0ad0*/  IABS R66, R47 ;  /* 0x0000002f00427213 */ /* 0x000fe20000000000 */
[----:B------:R-:W-:Y:S01]  /*0ae0*/  CS2R R104, SRZ ;  /* 0x0000000000687805 */ /* 0x000fe2000001ff00 */
[--C-:B-1----:R-:W-:Y:S01]  /*0af0*/  IMAD.MOV R30, RZ, RZ, -R27.reuse ;  /* 0x000000ffff1e7224 */ /* 0x102fe200078e0a1b */
[----:B------:R-:W-:Y:S01]  /*0b00*/  IADD3 R51, R24, 0x20, RZ ;  /* 0x0000002018337810 */ /* 0x000fe20007ffe0ff */
[----:B------:R-:W-:Y:S01]  /*0b10*/  CS2R R106, SRZ ;  /* 0x00000000006a7805 */ /* 0x000fe2000001ff00 */
[----:B------:R-:W-:Y:S01]  /*0b20*/  IABS R68, R49 ;  /* 0x0000003100447213 */ /* 0x000fe20000000000 */
[----:B------:R-:W-:Y:S01]  /*0b30*/  IMAD R31, R30, R23, RZ ;  /* 0x000000171e1f7224 */ /* 0x000fe200078e02ff */
[----:B------:R-:W-:Y:S01]  /*0b40*/  IABS R30, R25 ;  /* 0x00000019001e7213 */ /* 0x000fe20000000000 */
[----:B------:R-:W-:Y:S01]  /*0b50*/  CS2R R100, SRZ ;  /* 0x0000000000647805 */ /* 0x000fe2000001ff00 */
[----:B------:R-:W-:Y:S01]  /*0b60*/  IABS R70, R51 ;  /* 0x0000003300467213 */ /* 0x000fe20000000000 */
[----:B------:R-:W-:Y:S01]  /*0b70*/  IMAD.HI.U32 R28, R27, R31, R26 ;  /* 0x0000001f1b1c7227 */ /* 0x000fe200078e001a */
[C---:B------:R-:W-:Y:S01]  /*0b80*/  IADD3 R53, R24.reuse, 0x1c, RZ ;  /* 0x0000001c18357810 */ /* 0x040fe20007ffe0ff */
[----:B------:R-:W-:Y:S01]  /*0b90*/  CS2R R102, SRZ ;  /* 0x0000000000667805 */ /* 0x000fe2000001ff00 */
[----:B------:R-:W-:Y:S01]  /*0ba0*/  IADD3 R55, R24, 0x18, RZ ;  /* 0x0000001818377810 */ /* 0x000fe20007ffe0ff */
[----:B------:R-:W-:Y:S01]  /*0bb0*/  IMAD.MOV.U32 R31, RZ, RZ, R32 ;  /* 0x000000ffff1f7224 */ /* 0x000fe200078e0020 */
[----:B------:R-:W-:Y:S01]  /*0bc0*/  IABS R72, R53 ;  /* 0x0000003500487213 */ /* 0x000fe20000000000 */
[----:B------:R-:W-:Y:S01]  /*0bd0*/  IMAD.HI.U32 R26, R28, R30, RZ ;  /* 0x0000001e1c1a7227 */ /* 0x000fe200078e00ff */
[----:B------:R-:W-:Y:S01]  /*0be0*/  IABS R74, R55 ;  /* 0x00000037004a7213 */ /* 0x000fe20000000000 */
[----:B------:R-:W-:Y:S01]  /*0bf0*/  CS2R R96, SRZ ;  /* 0x0000000000607805 */ /* 0x000fe2000001ff00 */
[----:B------:R-:W-:Y:S01]  /*0c00*/  IADD3 R63, R24, 0x8, RZ ;  /* 0x00000008183f7810 */ /* 0x000fe20007ffe0ff */
[----:B------:R-:W-:Y:S01]  /*0c10*/  IMAD.HI.U32 R27, R28, R31, RZ ;  /* 0x0000001f1c1b7227 */ /* 0x000fe200078e00ff */
[C---:B------:R-:W-:Y:S01]  /*0c20*/  IADD3 R57, R24.reuse, 0x14, RZ ;  /* 0x0000001418397810 */ /* 0x040fe20007ffe0ff */
[----:B------:R-:W-:Y:S01]  /*0c30*/  CS2R R98, SRZ ;  /* 0x0000000000627805 */ /* 0x000fe2000001ff00 */
[----:B------:R-:W-:Y:S01]  /*0c40*/  IABS R82, R63 ;  /* 0x0000003f00527213 */ /* 0x000fe20000000000 */
[----:B------:R-:W-:Y:S01]  /*0c50*/  IMAD.MOV R26, RZ, RZ, -R26 ;  /* 0x000000ffff1a7224 */ /* 0x000fe200078e0a1a */
[C---:B------:R-:W-:Y:S01]  /*0c60*/  IADD3 R59, R24.reuse, 0x10, RZ ;  /* 0x00000010183b7810 */ /* 0x040fe20007ffe0ff */
[----:B------:R-:W-:Y:S01]  /*0c70*/  IMAD.MOV R32, RZ, RZ, -R27 ;  /* 0x000000ffff207224 */ /* 0x000fe200078e0a1b */
[----:B------:R-:W-:Y:S01]  /*0c80*/  IADD3 R27, R24, 0x74, RZ ;  /* 0x00000074181b7810 */ /* 0x000fe20007ffe0ff */
[C---:B------:R-:W-:Y:S01]  /*0c90*/  IMAD R26, R23.reuse, R26, R30 ;  /* 0x0000001a171a7224 */ /* 0x040fe200078e021e */
[----:B------:R-:W-:Y:S01]  /*0ca0*/  IABS R76, R57 ;  /* 0x00000039004c7213 */ /* 0x000fe20000000000 */
[C---:B------:R-:W-:Y:S01]  /*0cb0*/  IMAD R30, R23.reuse, R32, R31 ;  /* 0x00000020171e7224 */ /* 0x040fe200078e021f */
[----:B------:R-:W-:Y:S01]  /*0cc0*/  IABS R32, R27 ;  /* 0x0000001b00207213 */ /* 0x000fe20000000000 */
[----:B------:R-:W-:Y:S01]  /*0cd0*/  CS2R R92, SRZ ;  /* 0x00000000005c7805 */ /* 0x000fe2000001ff00 */
[C---:B------:R-:W-:Y:S01]  /*0ce0*/  ISETP.GT.U32.AND P0, PT, R23.reuse, R26, PT ;  /* 0x0000001a1700720c */ /* 0x040fe20003f04070 */
[----:B------:R-:W-:Y:S01]  /*0cf0*/  CS2R R94, SRZ ;  /* 0x00000000005e7805 */ /* 0x000fe2000001ff00 */
[----:B------:R-:W-:Y:S01]  /*0d00*/  ISETP.GT.U32.AND P1, PT, R23, R30, PT ;  /* 0x0000001e1700720c */ /* 0x000fe20003f24070 */
[----:B------:R-:W-:Y:S01]  /*0d10*/  IMAD.HI.U32 R25, R28, R32, RZ ;  /* 0x000000201c197227 */ /* 0x000fe200078e00ff */
[----:B------:R-:W-:Y:S01]  /*0d20*/  IADD3 R31, R24, 0x70, RZ ;  /* 0x00000070181f7810 */ /* 0x000fe20007ffe0ff */
[----:B------:R-:W-:Y:S01]  /*0d30*/  CS2R R88, SRZ ;  /* 0x0000000000587805 */ /* 0x000fe2000001ff00 */
[----:B------:R-:W-:Y:S01]  /*0d40*/  ISETP.GE.AND P4, PT, R27, RZ, PT ;  /* 0x000000ff1b00720c */ /* 0x000fe20003f86270 */
[----:B------:R-:W-:Y:S01]  /*0d50*/  IMAD.MOV R29, RZ, RZ, -R25 ;  /* 0x000000ffff1d7224 */ /* 0x000fe200078e0a19 */
[----:B------:R-:W-:Y:S01]  /*0d60*/  IABS R34, R31 ;  /* 0x0000001f00227213 */ /* 0x000fe20000000000 */
[----:B------:R-:W-:Y:S01]  /*0d70*/  IMAD.HI.U32 R25, R28, R36, RZ ;  /* 0x000000241c197227 */ /* 0x000fe200078e00ff */
[C---:B------:R-:W-:Y:S01]  /*0d80*/  IADD3 R61, R24.reuse, 0xc, RZ ;  /* 0x0000000c183d7810 */ /* 0x040fe20007ffe0ff */
[----:B------:R-:W-:Y:S01]  /*0d90*/  CS2R R90, SRZ ;  /* 0x00000000005a7805 */ /* 0x000fe2000001ff00 */
[----:B------:R-:W-:Y:S01]  /*0da0*/  IABS R78, R59 ;  /* 0x0000003b004e7213 */ /* 0x000fe20000000000 */
[----:B------:R-:W-:Y:S01]  /*0db0*/  IMAD R32, R23, R29, R32 ;  /* 0x0000001d17207224 */ /* 0x000fe200078e0220 */
[----:B------:R-:W-:Y:S01]  /*0dc0*/  IADD3 R65, R24, 0x4, RZ ;  /* 0x0000000418417810 */ /* 0x000fe20007ffe0ff */
[--C-:B------:R-:W-:Y:S01]  /*0dd0*/  @!P1 IMAD.IADD R30, R30, 0x1, -R23.reuse ;  /* 0x000000011e1e9824 */ /* 0x100fe200078e0a17 */
[----:B------:R-:W-:Y:S01]  /*0de0*/  ISETP.GE.AND P1, PT, R31, RZ, PT ;  /* 0x000000ff1f00720c */ /* 0x000fe20003f26270 */
[----:B------:R-:W-:Y:S01]  /*0df0*/  @!P0 IMAD.IADD R26, R26, 0x1, -R23 ;  /* 0x000000011a1a8824 */ /* 0x000fe200078e0a17 */
[----:B------:R-:W-:Y:S01]  /*0e00*/  IABS R80, R61 ;  /* 0x0000003d00507213 */ /* 0x000fe20000000000 */
[----:B------:R-:W-:Y:S01]  /*0e10*/  IMAD.HI.U32 R27, R28, R34, RZ ;  /* 0x000000221c1b7227 */ /* 0x000fe200078e00ff */
[C---:B------:R-:W-:Y:S01]  /*0e20*/  ISETP.GT.U32.AND P6, PT, R23.reuse, R30, PT ;  /* 0x0000001e1700720c */ /* 0x040fe20003fc4070 */
[----:B------:R-:W-:Y:S01]  /*0e30*/  CS2R R86, SRZ ;  /* 0x0000000000567805 */ /* 0x000fe2000001ff00 */
[C---:B------:R-:W-:Y:S01]  /*0e40*/  ISETP.GT.U32.AND P0, PT, R23.reuse, R26, PT ;  /* 0x0000001a1700720c */ /* 0x040fe20003f04070 */
[----:B------:R-:W-:Y:S01]  /*0e50*/  IMAD.MOV R31, RZ, RZ, -R27 ;  /* 0x000000ffff1f7224 */ /* 0x000fe200078e0a1b */
[----:B------:R-:W-:Y:S01]  /*0e60*/  IADD3 R27, R24, 0x68, RZ ;  /* 0x00000068181b7810 */ /* 0x000fe20007ffe0ff */
[----:B------:R-:W-:Y:S01]  /*0e70*/  IMAD.MOV R25, RZ, RZ, -R25 ;  /* 0x000000ffff197224 */ /* 0x000fe200078e0a19 */
[----:B------:R-:W-:Y:S01]  /*0e80*/  IABS R122, R20 ;  /* 0x00000014007a7213 */ /* 0x000fe20000000000 */
[C---:B------:R-:W-:Y:S01]  /*0e90*/  IMAD R34, R23.reuse, R31, R34 ;  /* 0x0000001f17227224 */ /* 0x040fe200078e0222 */
[----:B------:R-:W-:Y:S01]  /*0ea0*/  IABS R29, R27 ;  /* 0x0000001b001d7213 */ /* 0x000fe20000000000 */
[----:B------:R-:W-:-:S02]  /*0eb0*/  IMAD R36, R23, R25, R36 ;  /* 0x0000001917247224 */ /* 0x000fc400078e0224 */
[----:B------:R-:W-:Y:S02]  /*0ec0*/  IMAD.SHL.U32 R171, R171, 0x20, RZ ;  /* 0x00000020abab7824 */ /* 0x000fe400078e00ff */
[--C-:B------:R-:W-:Y:S01]  /*0ed0*/  @!P6 IMAD.IADD R30, R30, 0x1, -R23.reuse ;  /* 0x000000011e1ee824 */ /* 0x100fe200078e0a17 */
[----:B------:R-:W-:Y:S01]  /*0ee0*/  ISETP.GT.U32.AND P6, PT, R23, R32, PT ;  /* 0x000000201700720c */ /* 0x000fe20003fc4070 */
[----:B------:R-:W-:Y:S01]  /*0ef0*/  @!P0 IMAD.IADD R26, R26, 0x1, -R23 ;  /* 0x000000011a1a8824 */ /* 0x000fe200078e0a17 */
[----:B------:R-:W-:Y:S01]  /*0f00*/  ISETP.GE.AND P0, PT, R27, RZ, PT ;  /* 0x000000ff1b00720c */ /* 0x000fe20003f06270 */
[----:B------:R-:W-:Y:S01]  /*0f10*/  @!P2 IMAD.MOV R30, RZ, RZ, -R30 ;  /* 0x000000ffff1ea224 */ /* 0x000fe200078e0a1e */
[----:B------:R-:W-:Y:S01]  /*0f20*/  IADD3 R27, R24, 0x64, RZ ;  /* 0x00000064181b7810 */ /* 0x000fe20007ffe0ff */
[----:B------:R-:W-:Y:S01]  /*0f30*/  IMAD.MOV.U32 R25, RZ, RZ, R26 ;  /* 0x000000ffff197224 */ /* 0x000fe200078e001a */
[----:B------:R-:W-:Y:S01]  /*0f40*/  ISETP.GT.U32.AND P2, PT, R23, R34, PT ;  /* 0x000000221700720c */ /* 0x000fe20003f44070 */
[----:B------:R-:W-:Y:S01]  /*0f50*/  IMAD.HI.U32 R26, R28, R29, RZ ;  /* 0x0000001d1c1a7227 */ /* 0x000fe200078e00ff */
[----:B------:R-:W-:-:S03]  /*0f60*/  IABS R38, R27 ;  /* 0x0000001b00267213 */ /* 0x000fc60000000000 */
[----:B------:R-:W-:Y:S02]  /*0f70*/  IMAD.MOV R26, RZ, RZ, -R26 ;  /* 0x000000ffff1a7224 */ /* 0x000fe400078e0a1a */
[----:B------:R-:W-:Y:S02]  /*0f80*/  @!P6 IMAD.IADD R32, R32, 0x1, -R23 ;  /* 0x000000012020e824 */ /* 0x000fe400078e0a17 */
[C---:B------:R-:W-:Y:S02]  /*0f90*/  IMAD R26, R23.reuse, R26, R29 ;  /* 0x0000001a171a7224 */ /* 0x040fe400078e021d */
[----:B------:R-:W-:Y:S01]  /*0fa0*/  IMAD.HI.U32 R29, R28, R40, RZ ;  /* 0x000000281c1d7227 */ /* 0x000fe200078e00ff */
[----:B------:R-:W-:-:S03]  /*0fb0*/  ISETP.GT.U32.AND P6, PT, R23, R32, PT ;  /* 0x000000201700720c */ /* 0x000fc60003fc4070 */
[----:B------:R-:W-:Y:S02]  /*0fc0*/  IMAD.MOV R31, RZ, RZ, -R29 ;  /* 0x000000ffff1f7224 */ /* 0x000fe400078e0a1d */
[----:B------:R-:W-:Y:S01]  /*0fd0*/  @!P5 IMAD.MOV R25, RZ, RZ, -R25 ;  /* 0x000000ffff19d224 */ /* 0x000fe200078e0a19 */
[----:B------:R-:W-:Y:S01]  /*0fe0*/  ISETP.GE.AND P5, PT, R27, RZ, PT ;  /* 0x000000ff1b00720c */ /* 0x000fe20003fa6270 */
[----:B------:R-:W-:Y:S02]  /*0ff0*/  IMAD R40, R23, R31, R40 ;  /* 0x0000001f17287224 */ /* 0x000fe400078e0228 */
[----:B------:R-:W-:-:S04]  /*1000*/  IMAD.HI.U32 R27, R28, R38, RZ ;  /* 0x000000261c1b7227 */ /* 0x000fc800078e00ff */
[----:B------:R-:W-:Y:S01]  /*1010*/  @!P6 IMAD.IADD R32, R32, 0x1, -R23 ;  /* 0x000000012020e824 */ /* 0x000fe200078e0a17 */
[C---:B------:R-:W-:Y:S01]  /*1020*/  ISETP.GT.U32.AND P6, PT, R23.reuse, R36, PT ;  /* 0x000000241700720c */ /* 0x040fe20003fc4070 */
[----:B------:R-:W-:Y:S02]  /*1030*/  IMAD.MOV R27, RZ, RZ, -R27 ;  /* 0x000000ffff1b7224 */ /* 0x000fe400078e0a1b */
[----:B------:R-:W-:Y:S01]  /*1040*/  @!P4 IMAD.MOV R32, RZ, RZ, -R32 ;  /* 0x000000ffff20c224 */ /* 0x000fe200078e0a20 */
[C---:B------:R-:W-:Y:S01]  /*1050*/  ISETP.GT.U32.AND P4, PT, R23.reuse, R26, PT ;  /* 0x0000001a1700720c */ /* 0x040fe20003f84070 */
[----:B------:R-:W-:Y:S02]  /*1060*/  @!P2 IMAD.IADD R34, R34, 0x1, -R23 ;  /* 0x000000012222a824 */ /* 0x000fe400078e0a17 */
[C---:B------:R-:W-:Y:S02]  /*1070*/  IMAD R38, R23.reuse, R27, R38 ;  /* 0x0000001b17267224 */ /* 0x040fe400078e0226 */
[----:B------:R-:W-:Y:S01]  /*1080*/  IMAD.HI.U32 R27, R28, R42, RZ ;  /* 0x0000002a1c1b7227 */ /* 0x000fe200078e00ff */
[----:B------:R-:W-:-:S03]  /*1090*/  ISETP.GT.U32.AND P2, PT, R23, R34, PT ;  /* 0x000000221700720c */ /* 0x000fc60003f44070 */
[----:B------:R-:W-:Y:S01]  /*10a0*/  @!P6 IMAD.IADD R36, R36, 0x1, -R23 ;  /* 0x000000012424e824 */ /* 0x000fe200078e0a17 */
[C---:B------:R-:W-:Y:S01]  /*10b0*/  ISETP.GT.U32.AND P6, PT, R23.reuse, R40, PT ;  /* 0x000000281700720c */ /* 0x040fe20003fc4070 */
[----:B------:R-:W-:Y:S02]  /*10c0*/  IMAD.MOV R27, RZ, RZ, -R27 ;  /* 0x000000ffff1b7224 */ /* 0x000fe400078e0a1b */
[----:B------:R-:W-:Y:S01]  /*10d0*/  @!P4 IMAD.IADD R26, R26, 0x1, -R23 ;  /* 0x000000011a1ac824 */ /* 0x000fe200078e0a17 */
[C---:B------:R-:W-:Y:S01]  /*10e0*/  ISETP.GT.U32.AND P4, PT, R23.reuse, R36, PT ;  /* 0x000000241700720c */ /* 0x040fe20003f84070 */
[----:B------:R-:W-:Y:S02]  /*10f0*/  IMAD R42, R23, R27, R42 ;  /* 0x0000001b172a7224 */ /* 0x000fe400078e022a */
[----:B------:R-:W-:-:S04]  /*1100*/  IMAD.HI.U32 R27, R28, R46, RZ ;  /* 0x0000002e1c1b7227 */ /* 0x000fc800078e00ff */
[----:B------:R-:W-:Y:S02]  /*1110*/  IMAD.MOV R27, RZ, RZ, -R27 ;  /* 0x000000ffff1b7224 */ /* 0x000fe400078e0a1b */
[--C-:B------:R-:W-:Y:S02]  /*1120*/  @!P6 IMAD.IADD R40, R40, 0x1, -R23.reuse ;  /* 0x000000012828e824 */ /* 0x100fe400078e0a17 */
[--C-:B------:R-:W-:Y:S01]  /*1130*/  @!P2 IMAD.IADD R34, R34, 0x1, -R23.reuse ;  /* 0x000000012222a824 */ /* 0x100fe200078e0a17 */
[C---:B------:R-:W-:Y:S01]  /*1140*/  ISETP.GT.U32.AND P2, PT, R23.reuse, R38, PT ;  /* 0x000000261700720c */ /* 0x040fe20003f44070 */
[----:B------:R-:W-:Y:S01]  /*1150*/  @!P4 IMAD.IADD R36, R36, 0x1, -R23 ;  /* 0x000000012424c824 */ /* 0x000fe200078e0a17 */
[C---:B------:R-:W-:Y:S01]  /*1160*/  ISETP.GT.U32.AND P6, PT, R23.reuse, R40, PT ;  /* 0x000000281700720c */ /* 0x040fe20003fc4070 */
[C---:B------:R-:W-:Y:S01]  /*1170*/  IMAD R46, R23.reuse, R27, R46 ;  /* 0x0000001b172e7224 */ /* 0x040fe200078e022e */
[----:B------:R-:W-:Y:S01]  /*1180*/  ISETP.GT.U32.AND P4, PT, R23, R42, PT ;  /* 0x0000002a1700720c */ /* 0x000fe20003f84070 */
[----:B------:R-:W-:-:S04]  /*1190*/  IMAD.HI.U32 R29, R28, R44, RZ ;  /* 0x0000002c1c1d7227 */ /* 0x000fc800078e00ff */
[----:B------:R-:W-:Y:S02]  /*11a0*/  IMAD.MOV R29, RZ, RZ, -R29 ;  /* 0x000000ffff1d7224 */ /* 0x000fe400078e0a1d */
[----:B------:R-:W-:Y:S02]  /*11b0*/  @!P1 IMAD.MOV R34, RZ, RZ, -R34 ;  /* 0x000000ffff229224 */ /* 0x000fe400078e0a22 */
[--C-:B------:R-:W-:Y:S01]  /*11c0*/  @!P2 IMAD.IADD R38, R38, 0x1, -R23.reuse ;  /* 0x000000012626a824 */ /* 0x100fe200078e0a17 */
[C---:B------:R-:W-:Y:S01]  /*11d0*/  ISETP.GT.U32.AND P2, PT, R23.reuse, R26, PT ;  /* 0x0000001a1700720c */ /* 0x040fe20003f44070 */
[--C-:B------:R-:W-:Y:S01]  /*11e0*/  @!P6 IMAD.IADD R40, R40, 0x1, -R23.reuse ;  /* 0x000000012828e824 */ /* 0x100fe200078e0a17 */
[C---:B------:R-:W-:Y:S01]  /*11f0*/  ISETP.GT.U32.AND P6, PT, R23.reuse, R46, PT ;  /* 0x0000002e1700720c */ /* 0x040fe20003fc4070 */
[----:B------:R-:W-:Y:S01]  /*1200*/  @!P4 IMAD.IADD R42, R42, 0x1, -R23 ;  /* 0x000000012a2ac824 */ /* 0x000fe200078e0a17 */
[C---:B------:R-:W-:Y:S01]  /*1210*/  ISETP.GT.U32.AND P1, PT, R23.reuse, R38, PT ;  /* 0x000000261700720c */ /* 0x040fe20003f24070 */
[----:B------:R-:W-:Y:S01]  /*1220*/  IMAD R44, R23, R29, R44 ;  /* 0x0000001d172c7224 */ /* 0x000fe200078e022c */
[----:B------:R-:W-:Y:S01]  /*1230*/  ISETP.GE.AND P4, PT, R35, RZ, PT ;  /* 0x000000ff2300720c */ /* 0x000fe20003f86270 */
[----:B------:R-:W-:-:S04]  /*1240*/  IMAD.HI.U32 R29, R28, R50, RZ ;  /* 0x000000321c1d7227 */ /* 0x000fc800078e00ff */
[----:B------:R-:W-:-:S04]  /*1250*/  IMAD.HI.U32 R27, R28, R48, RZ ;  /* 0x000000301c1b7227 */ /* 0x000fc800078e00ff */
[----:B------:R-:W-:Y:S01]  /*1260*/  @!P6 IMAD.IADD R46, R46, 0x1, -R23 ;  /* 0x000000012e2ee824 */ /* 0x000fe200078e0a17 */
[C---:B------:R-:W-:Y:S01]  /*1270*/  ISETP.GT.U32.AND P6, PT, R23.reuse, R42, PT ;  /* 0x0000002a1700720c */ /* 0x040fe20003fc4070 */
[----:B------:R-:W-:Y:S02]  /*1280*/  IMAD.MOV R29, RZ, RZ, -R29 ;  /* 0x000000ffff1d7224 */ /* 0x000fe400078e0a1d */
[----:B------:R-:W-:Y:S02]  /*1290*/  IMAD.MOV R27, RZ, RZ, -R27 ;  /* 0x000000ffff1b7224 */ /* 0x000fe400078e0a1b */
[----:B------:R-:W-:Y:S01]  /*12a0*/  IMAD R50, R23, R29, R50 ;  /* 0x0000001d17327224 */ /* 0x000fe200078e0232 */
[----:B------:R-:W-:Y:S01]  /*12b0*/  IADD3 R29, R24, 0x48, RZ ;  /* 0x00000048181d7810 */ /* 0x000fe20007ffe0ff */
[--C-:B------:R-:W-:Y:S01]  /*12c0*/  @!P1 IMAD.IADD R38, R38, 0x1, -R23.reuse ;  /* 0x0000000126269824 */ /* 0x100fe200078e0a17 */
[----:B------:R-:W-:Y:S01]  /*12d0*/  ISETP.GE.AND P1, PT, R33, RZ, PT ;  /* 0x000000ff2100720c */ /* 0x000fe20003f26270 */
[C---:B------:R-:W-:Y:S01]  /*12e0*/  IMAD R48, R23.reuse, R27, R48 ;  /* 0x0000001b17307224 */ /* 0x040fe200078e0230 */
[----:B------:R-:W-:Y:S01]  /*12f0*/  IADD3 R27, R24, 0x44, RZ ;  /* 0x00000044181b7810 */ /* 0x000fe20007ffe0ff */
[--C-:B------:R-:W-:Y:S01]  /*1300*/  @!P2 IMAD.IADD R26, R26, 0x1, -R23.reuse ;  /* 0x000000011a1aa824 */ /* 0x100fe200078e0a17 */
[----:B------:R-:W-:Y:S01]  /*1310*/  IABS R52, R29 ;  /* 0x0000001d00347213 */ /* 0x000fe20000000000 */
[----:B------:R-:W-:Y:S01]  /*1320*/  @!P6 IMAD.IADD R42, R42, 0x1, -R23 ;  /* 0x000000012a2ae824 */ /* 0x000fe200078e0a17 */
[C---:B------:R-:W-:Y:S01]  /*1330*/  ISETP.GT.U32.AND P6, PT, R23.reuse, R50, PT ;  /* 0x000000321700720c */ /* 0x040fe20003fc4070 */
[----:B------:R-:W-:Y:S01]  /*1340*/  @!P5 IMAD.MOV R38, RZ, RZ, -R38 ;  /* 0x000000ffff26d224 */ /* 0x000fe200078e0a26 */
[C---:B------:R-:W-:Y:S01]  /*1350*/  ISETP.GT.U32.AND P5, PT, R23.reuse, R48, PT ;  /* 0x000000301700720c */ /* 0x040fe20003fa4070 */
[----:B------:R-:W-:Y:S01]  /*1360*/  IMAD.MOV.U32 R31, RZ, RZ, R26 ;  /* 0x000000ffff1f7224 */ /* 0x000fe200078e001a */
[----:B------:R-:W-:Y:S01]  /*1370*/  IABS R54, R27 ;  /* 0x0000001b00367213 */ /* 0x000fe20000000000 */
[----:B------:R-:W-:Y:S01]  /*1380*/  IMAD.HI.U32 R26, R28, R52, RZ ;  /* 0x000000341c1a7227 */ /* 0x000fe200078e00ff */
[C---:B------:R-:W-:Y:S01]  /*1390*/  ISETP.GT.U32.AND P2, PT, R23.reuse, R44, PT ;  /* 0x0000002c1700720c */ /* 0x040fe20003f44070 */
[----:B------:R-:W0:Y:S02]  /*13a0*/  I2F.RP R33, R43 ;  /* 0x0000002b00217306 */ /* 0x000e240000209400 */
[----:B------:R-:W-:Y:S01]  /*13b0*/  @!P0 IMAD.MOV R31, RZ, RZ, -R31 ;  /* 0x000000ffff1f8224 */ /* 0x000fe200078e0a1f */
[----:B------:R-:W-:Y:S01]  /*13c0*/  ISETP.GT.U32.AND P0, PT, R23, R46, PT ;  /* 0x0000002e1700720c */ /* 0x000fe20003f04070 */
[----:B------:R-:W-:Y:S01]  /*13d0*/  @!P1 IMAD.MOV R40, RZ, RZ, -R40 ;  /* 0x000000ffff289224 */ /* 0x000fe200078e0a28 */
[----:B------:R-:W-:Y:S01]  /*13e0*/  ISETP.GE.AND P1, PT, R39, RZ, PT ;  /* 0x000000ff2700720c */ /* 0x000fe20003f26270 */
[----:B------:R-:W-:-:S02]  /*13f0*/  @!P6 IMAD.IADD R50, R50, 0x1, -R23 ;  /* 0x000000013232e824 */ /* 0x000fc400078e0a17 */
[----:B------:R-:W-:Y:S01]  /*1400*/  @!P5 IMAD.IADD R48, R48, 0x1, -R23 ;  /* 0x000000013030d824 */ /* 0x000fe200078e0a17 */
[----:B------:R-:W-:Y:S01]  /*1410*/  ISETP.GE.AND P5, PT, R29, RZ, PT ;  /* 0x000000ff1d00720c */ /* 0x000fe20003fa6270 */
[----:B------:R-:W-:Y:S01]  /*1420*/  IMAD.HI.U32 R29, R28, R54, RZ ;  /* 0x000000361c1d7227 */ /* 0x000fe200078e00ff */
[----:B------:R-:W-:-:S03]  /*1430*/  ISETP.GT.U32.AND P6, PT, R23, R50, PT ;  /* 0x000000321700720c */ /* 0x000fc60003fc4070 */
[----:B------:R-:W-:Y:S02]  /*1440*/  IMAD.MOV R26, RZ, RZ, -R26 ;  /* 0x000000ffff1a7224 */ /* 0x000fe400078e0a1a */
[----:B------:R-:W-:Y:S01]  /*1450*/  @!P0 IMAD.IADD R46, R46, 0x1, -R23 ;  /* 0x000000012e2e8824 */ /* 0x000fe200078e0a17 */
[----:B0-----:R-:W0:Y:S01]  /*1460*/  MUFU.RCP R33, R33 ;  /* 0x0000002100217308 */ /* 0x001e220000001000 */
[----:B------:R-:W-:Y:S01]  /*1470*/  IMAD R52, R23, R26, R52 ;  /* 0x0000001a17347224 */ /* 0x000fe200078e0234 */
[----:B------:R-:W-:Y:S01]  /*1480*/  IADD3 R26, R24, 0x40, RZ ;  /* 0x00000040181a7810 */ /* 0x000fe20007ffe0ff */
[----:B------:R-:W-:Y:S01]  /*1490*/  IMAD.MOV R29, RZ, RZ, -R29 ;  /* 0x000000ffff1d7224 */ /* 0x000fe200078e0a1d */
[----:B------:R-:W-:Y:S01]  /*14a0*/  ISETP.GE.AND P0, PT, R45, RZ, PT ;  /* 0x000000ff2d00720c */ /* 0x000fe20003f06270 */
[----:B------:R-:W-:Y:S01]  /*14b0*/  @!P1 IMAD.MOV R46, RZ, RZ, -R46 ;  /* 0x000000ffff2e9224 */ /* 0x000fe200078e0a2e */
[C---:B------:R-:W-:Y:S01]  /*14c0*/  ISETP.GT.U32.AND P1, PT, R23.reuse, R52, PT ;  /* 0x000000341700720c */ /* 0x040fe20003f24070 */
[----:B------:R-:W-:Y:S01]  /*14d0*/  IMAD R54, R23, R29, R54 ;  /* 0x0000001d17367224 */ /* 0x000fe200078e0236 */
[----:B------:R-:W-:Y:S01]  /*14e0*/  IABS R56, R26 ;  /* 0x0000001a00387213 */ /* 0x000fe20000000000 */
[--C-:B------:R-:W-:Y:S01]  /*14f0*/  @!P2 IMAD.IADD R44, R44, 0x1, -R23.reuse ;  /* 0x000000012c2ca824 */ /* 0x100fe200078e0a17 */
[----:B------:R-:W-:Y:S01]  /*1500*/  ISETP.GE.AND P2, PT, R37, RZ, PT ;  /* 0x000000ff2500720c */ /* 0x000fe20003f46270 */
[----:B------:R-:W-:Y:S01]  /*1510*/  @!P4 IMAD.MOV R42, RZ, RZ, -R42 ;  /* 0x000000ffff2ac224 */ /* 0x000fe200078e0a2a */
[C---:B------:R-:W-:Y:S01]  /*1520*/  ISETP.GT.U32.AND P4, PT, R23.reuse, R48, PT ;  /* 0x000000301700720c */ /* 0x040fe20003f84070 */
[--C-:B------:R-:W-:Y:S01]  /*1530*/  @!P6 IMAD.IADD R50, R50, 0x1, -R23.reuse ;  /* 0x000000013232e824 */ /* 0x100fe200078e0a17 */
[C---:B------:R-:W-:Y:S01]  /*1540*/  ISETP.GT.U32.AND P6, PT, R23.reuse, R54, PT ;  /* 0x000000361700720c */ /* 0x040fe20003fc4070 */
[----:B------:R-:W-:Y:S01]  /*1550*/  @!P3 IMAD.MOV R36, RZ, RZ, -R36 ;  /* 0x000000ffff24b224 */ /* 0x000fe200078e0a24 */
[----:B------:R-:W-:Y:S01]  /*1560*/  ISETP.GT.U32.AND P3, PT, R23, R44, PT ;  /* 0x0000002c1700720c */ /* 0x000fe20003f64070 */
[----:B------:R-:W-:Y:S01]  /*1570*/  @!P0 IMAD.MOV R50, RZ, RZ, -R50 ;  /* 0x000000ffff328224 */ /* 0x000fe200078e0a32 */
[----:B------:R-:W-:Y:S01]  /*1580*/  IADD3 R29, R24, 0x3c, RZ ;  /* 0x0000003c181d7810 */ /* 0x000fe20007ffe0ff */
[----:B------:R-:W-:Y:S01]  /*1590*/  @!P1 IMAD.IADD R52, R52, 0x1, -R23 ;  /* 0x0000000134349824 */ /* 0x000fe200078e0a17 */
[----:B------:R-:W-:Y:S01]  /*15a0*/  IADD3 R37, R24, 0x34, RZ ;  /* 0x0000003418257810 */ /* 0x000fe20007ffe0ff */
[----:B------:R-:W-:Y:S01]  /*15b0*/  IMAD.SHL.U32 R170, R170, 0x20, RZ ;  /* 0x00000020aaaa7824 */ /* 0x000fe200078e00ff */
[----:B------:R-:W-:-:S02]  /*15c0*/  IABS R35, R29 ;  /* 0x0000001d00237213 */ /* 0x000fc40000000000 */
[----:B------:R-:W-:Y:S01]  /*15d0*/  ISETP.GE.AND P1, PT, R29, RZ, PT ;  /* 0x000000ff1d00720c */ /* 0x000fe20003f26270 */
[--C-:B------:R-:W-:Y:S01]  /*15e0*/  @!P4 IMAD.IADD R48, R48, 0x1, -R23.reuse ;  /* 0x000000013030c824 */ /* 0x100fe200078e0a17 */
[----:B------:R-:W-:Y:S01]  /*15f0*/  ISETP.GE.AND P4, PT, R26, RZ, PT ;  /* 0x000000ff1a00720c */ /* 0x000fe20003f86270 */
[--C-:B------:R-:W-:Y:S01]  /*1600*/  @!P6 IMAD.IADD R54, R54, 0x1, -R23.reuse ;  /* 0x000000013636e824 */ /* 0x100fe200078e0a17 */
[----:B------:R-:W-:Y:S01]  /*1610*/  ISETP.GT.U32.AND P6, PT, R23, R52, PT ;  /* 0x000000341700720c */ /* 0x000fe20003fc4070 */
[----:B------:R-:W-:Y:S01]  /*1620*/  @!P3 IMAD.IADD R44, R44, 0x1, -R23 ;  /* 0x000000012c2cb824 */ /* 0x000fe200078e0a17 */
[----:B------:R-:W-:Y:S01]  /*1630*/  ISETP.GE.AND P3, PT, R41, RZ, PT ;  /* 0x000000ff2900720c */ /* 0x000fe20003f66270 */
[----:B------:R-:W-:Y:S01]  /*1640*/  IMAD.HI.U32 R26, R28, R56, RZ ;  /* 0x000000381c1a7227 */ /* 0x000fe200078e00ff */
[----:B------:R-:W-:Y:S02]  /*1650*/  ISETP.GT.U32.AND P0, PT, R23, R54, PT ;  /* 0x000000361700720c */ /* 0x000fe40003f04070 */
[----:B------:R-:W-:Y:S01]  /*1660*/  IABS R41, R37 ;  /* 0x0000002500297213 */ /* 0x000fe20000000000 */
[----:B------:R-:W-:Y:S01]  /*1670*/  @!P2 IMAD.MOV R44, RZ, RZ, -R44 ;  /* 0x000000ffff2ca224 */ /* 0x000fe200078e0a2c */
[----:B------:R-:W-:Y:S01]  /*1680*/  ISETP.GE.AND P2, PT, R27, RZ, PT ;  /* 0x000000ff1b00720c */ /* 0x000fe20003f46270 */
[----:B------:R-:W-:Y:S01]  /*1690*/  IMAD.MOV R26, RZ, RZ, -R26 ;  /* 0x000000ffff1a7224 */ /* 0x000fe200078e0a1a */
[----:B0-----:R-:W-:-:S02]  /*16a0*/  IADD3 R27, R33, 0xffffffe, RZ ;  /* 0x0ffffffe211b7810 */ /* 0x001fc40007ffe0ff */
[C---:B------:R-:W-:Y:S01]  /*16b0*/  IADD3 R33, R24.reuse, 0x38, RZ ;  /* 0x0000003818217810 */ /* 0x040fe20007ffe0ff */
[C---:B------:R-:W-:Y:S01]  /*16c0*/  IMAD R56, R23.reuse, R26, R56 ;  /* 0x0000001a17387224 */ /* 0x040fe200078e0238 */
[----:B------:R-:W-:Y:S01]  /*16d0*/  IADD3 R45, R24, 0x2c, RZ ;  /* 0x0000002c182d7810 */ /* 0x000fe20007ffe0ff */
[--C-:B------:R-:W-:Y:S01]  /*16e0*/  @!P6 IMAD.IADD R52, R52, 0x1, -R23.reuse ;  /* 0x000000013434e824 */ /* 0x100fe200078e0a17 */
[----:B------:R-:W0:Y:S01]  /*16f0*/  F2I.FTZ.U32.TRUNC.NTZ R27, R27 ;  /* 0x0000001b001b7305 */ /* 0x000e22000021f000 */
[----:B------:R-:W-:Y:S01]  /*1700*/  IABS R39, R33 ;  /* 0x0000002100277213 */ /* 0x000fe20000000000 */
[----:B------:R-:W-:Y:S01]  /*1710*/  IMAD.HI.U32 R26, R28, R35, RZ ;  /* 0x000000231c1a7227 */ /* 0x000fe200078e00ff */
[----:B------:R-:W-:Y:S02]  /*1720*/  ISETP.GT.U32.AND P6, PT, R23, R56, PT ;  /* 0x000000381700720c */ /* 0x000fe40003fc4070 */
[----:B------:R-:W-:Y:S01]  /*1730*/  IABS R64, R45 ;  /* 0x0000002d00407213 */ /* 0x000fe20000000000 */
[----:B------:R-:W-:Y:S01]  /*1740*/  @!P0 IMAD.IADD R54, R54, 0x1, -R23 ;  /* 0x0000000136368824 */ /* 0x000fe200078e0a17 */
[----:B------:R-:W-:Y:S01]  /*1750*/  ISETP.GE.AND P0, PT, R37, RZ, PT ;  /* 0x000000ff2500720c */ /* 0x000fe20003f06270 */
[----:B------:R-:W-:-:S04]  /*1760*/  IMAD.HI.U32 R29, R28, R39, RZ ;  /* 0x000000271c1d7227 */ /* 0x000fc800078e00ff */
[----:B------:R-:W-:Y:S02]  /*1770*/  IMAD.MOV R60, RZ, RZ, -R29 ;  /* 0x000000ffff3c7224 */ /* 0x000fe400078e0a1d */
[----:B------:R-:W-:Y:S02]  /*1780*/  @!P5 IMAD.MOV R52, RZ, RZ, -R52 ;  /* 0x000000ffff34d224 */ /* 0x000fe400078e0a34 */
[----:B------:R-:W-:Y:S02]  /*1790*/  @!P6 IMAD.IADD R56, R56, 0x1, -R23 ;  /* 0x000000013838e824 */ /* 0x000fe400078e0a17 */
[----:B0-----:R-:W-:Y:S02]  /*17a0*/  IMAD.MOV R58, RZ, RZ, -R27 ;  /* 0x000000ffff3a7224 */ /* 0x001fe400078e0a1b */
[----:B------:R-:W-:Y:S01]  /*17b0*/  @!P3 IMAD.MOV R48, RZ, RZ, -R48 ;  /* 0x000000ffff30b224 */ /* 0x000fe200078e0a30 */
[----:B------:R-:W-:Y:S01]  /*17c0*/  ISETP.GT.U32.AND P6, PT, R23, R56, PT ;  /* 0x000000381700720c */ /* 0x000fe20003fc4070 */
[----:B------:R-:W-:Y:S01]  /*17d0*/  IMAD R37, R58, R43, RZ ;  /* 0x0000002b3a257224 */ /* 0x000fe200078e02ff */
[----:B------:R-:W-:Y:S01]  /*17e0*/  ISETP.GE.AND P3, PT, R33, RZ, PT ;  /* 0x000000ff2100720c */ /* 0x000fe20003f66270 */
[----:B------:R-:W-:-:S02]  /*17f0*/  IMAD.MOV R58, RZ, RZ, -R26 ;  /* 0x000000ffff3a7224 */ /* 0x000fc400078e0a1a */
[----:B------:R-:W-:Y:S02]  /*1800*/  IMAD.MOV.U32 R26, RZ, RZ, RZ ;  /* 0x000000ffff1a7224 */ /* 0x000fe400078e00ff */
[----:B------:R-:W-:-:S04]  /*1810*/  IMAD.HI.U32 R33, R28, R41, RZ ;  /* 0x000000291c217227 */ /* 0x000fc800078e00ff */
[----:B------:R-:W-:Y:S01]  /*1820*/  IMAD.HI.U32 R37, R27, R37, R26 ;  /* 0x000000251b257227 */ /* 0x000fe200078e001a */
[----:B------:R-:W-:-:S03]  /*1830*/  IADD3 R27, R24, 0x30, RZ ;  /* 0x00000030181b7810 */ /* 0x000fc60007ffe0ff */
[C---:B------:R-:W-:Y:S02]  /*1840*/  IMAD R26, R23.reuse, R58, R35 ;  /* 0x0000003a171a7224 */ /* 0x040fe400078e0223 */
[C---:B------:R-:W-:Y:S01]  /*1850*/  IMAD R58, R23.reuse, R60, R39 ;  /* 0x0000003c173a7224 */ /* 0x040fe200078e0227 */
[----:B------:R-:W-:Y:S01]  /*1860*/  IABS R39, R65 ;  /* 0x0000004100277213 */ /* 0x000fe20000000000 */
[----:B------:R-:W-:Y:S01]  /*1870*/  @!P6 IMAD.IADD R56, R56, 0x1, -R23 ;  /* 0x000000013838e824 */ /* 0x000fe200078e0a17 */
[C---:B------:R-:W-:Y:S01]  /*1880*/  ISETP.GT.U32.AND P5, PT, R23.reuse, R26, PT ;  /* 0x0000001a1700720c */ /* 0x040fe20003fa4070 */
[----:B------:R-:W-:Y:S01]  /*1890*/  IMAD.MOV R62, RZ, RZ, -R33 ;  /* 0x000000ffff3e7224 */ /* 0x000fe200078e0a21 */
[----:B------:R-:W-:Y:S01]  /*18a0*/  ISETP.GT.U32.AND P6, PT, R23, R58, PT ;  /* 0x0000003a1700720c */ /* 0x000fe20003fc4070 */
[----:B------:R-:W-:Y:S01]  /*18b0*/  @!P2 IMAD.MOV R54, RZ, RZ, -R54 ;  /* 0x000000ffff36a224 */ /* 0x000fe200078e0a36 */
[----:B------:R-:W-:Y:S01]  /*18c0*/  ISETP.GE.AND P2, PT, R27, RZ, PT ;  /* 0x000000ff1b00720c */ /* 0x000fe20003f46270 */
[----:B------:R-:W-:Y:S01]  /*18d0*/  IMAD R60, R23, R62, R41 ;  /* 0x0000003e173c7224 */ /* 0x000fe200078e0229 */
[----:B------:R-:W-:Y:S01]  /*18e0*/  IABS R62, R27 ;  /* 0x0000001b003e7213 */ /* 0x000fe20000000000 */
[----:B------:R-:W-:Y:S01]  /*18f0*/  IMAD.HI.U32 R29, R28, R64, RZ ;  /* 0x000000401c1d7227 */ /* 0x000fe200078e00ff */
[----:B------:R-:W-:-:S03]  /*1900*/  IABS R41, R24 ;  /* 0x0000001800297213 */ /* 0x000fc60000000000 */
[----:B------:R-:W-:-:S04]  /*1910*/  IMAD.HI.U32 R27, R28, R62, RZ ;  /* 0x0000003e1c1b7227 */ /* 0x000fc800078e00ff */
[--C-:B------:R-:W-:Y:S02]  /*1920*/  @!P5 IMAD.IADD R26, R26, 0x1, -R23.reuse ;  /* 0x000000011a1ad824 */ /* 0x100fe400078e0a17 */
[----:B------:R-:W-:Y:S02]  /*1930*/  @!P6 IMAD.IADD R58, R58, 0x1, -R23 ;  /* 0x000000013a3ae824 */ /* 0x000fe400078e0a17 */
[----:B------:R-:W-:Y:S01]  /*1940*/  IMAD.MOV R27, RZ, RZ, -R27 ;  /* 0x000000ffff1b7224 */ /* 0x000fe200078e0a1b */
[C---:B------:R-:W-:Y:S01]  /*1950*/  ISETP.GT.U32.AND P5, PT, R23.reuse, R26, PT ;  /* 0x0000001a1700720c */ /* 0x040fe20003fa4070 */
[----:B------:R-:W-:Y:S01]  /*1960*/  IMAD.HI.U32 R33, R28, R66, RZ ;  /* 0x000000421c217227 */ /* 0x000fe200078e00ff */
[----:B------:R-:W-:-:S03]  /*1970*/  ISETP.GT.U32.AND P6, PT, R23, R58, PT ;  /* 0x0000003a1700720c */ /* 0x000fc60003fc4070 */
[C---:B------:R-:W-:Y:S02]  /*1980*/  IMAD R62, R23.reuse, R27, R62 ;  /* 0x0000001b173e7224 */ /* 0x040fe400078e023e */
[----:B------:R-:W-:Y:S02]  /*1990*/  IMAD.MOV R29, RZ, RZ, -R29 ;  /* 0x000000ffff1d7224 */ /* 0x000fe400078e0a1d */
[----:B------:R-:W-:Y:S02]  /*19a0*/  IMAD.MOV R33, RZ, RZ, -R33 ;  /* 0x000000ffff217224 */ /* 0x000fe400078e0a21 */
[C---:B------:R-:W-:Y:S02]  /*19b0*/  IMAD R64, R23.reuse, R29, R64 ;  /* 0x0000001d17407224 */ /* 0x040fe400078e0240 */
[--C-:B------:R-:W-:Y:S01]  /*19c0*/  @!P5 IMAD.IADD R26, R26, 0x1, -R23.reuse ;  /* 0x000000011a1ad824 */ /* 0x100fe200078e0a17 */
[C---:B------:R-:W-:Y:S01]  /*19d0*/  ISETP.GT.U32.AND P5, PT, R23.reuse, R60, PT ;  /* 0x0000003c1700720c */ /* 0x040fe20003fa4070 */
[----:B------:R-:W-:Y:S01]  /*19e0*/  @!P6 IMAD.IADD R58, R58, 0x1, -R23 ;  /* 0x000000013a3ae824 */ /* 0x000fe200078e0a17 */
[C---:B------:R-:W-:Y:S01]  /*19f0*/  ISETP.GT.U32.AND P6, PT, R23.reuse, R62, PT ;  /* 0x0000003e1700720c */ /* 0x040fe20003fc4070 */
[----:B------:R-:W-:-:S02]  /*1a00*/  IMAD R66, R23, R33, R66 ;  /* 0x0000002117427224 */ /* 0x000fc400078e0242 */
[----:B------:R-:W-:-:S04]  /*1a10*/  IMAD.HI.U32 R35, R28, R68, RZ ;  /* 0x000000441c237227 */ /* 0x000fc800078e00ff */
[----:B------:R-:W-:-:S04]  /*1a20*/  IMAD.HI.U32 R27, R28, R70, RZ ;  /* 0x000000461c1b7227 */ /* 0x000fc800078e00ff */
[--C-:B------:R-:W-:Y:S02]  /*1a30*/  @!P5 IMAD.IADD R60, R60, 0x1, -R23.reuse ;  /* 0x000000013c3cd824 */ /* 0x100fe400078e0a17 */
[----:B------:R-:W-:Y:S02]  /*1a40*/  @!P6 IMAD.IADD R62, R62, 0x1, -R23 ;  /* 0x000000013e3ee824 */ /* 0x000fe400078e0a17 */
[----:B------:R-:W-:Y:S01]  /*1a50*/  IMAD.MOV R35, RZ, RZ, -R35 ;  /* 0x000000ffff237224 */ /* 0x000fe200078e0a23 */
[C---:B------:R-:W-:Y:S01]  /*1a60*/  ISETP.GT.U32.AND P5, PT, R23.reuse, R60, PT ;  /* 0x0000003c1700720c */ /* 0x040fe20003fa4070 */
[----:B------:R-:W-:Y:S01]  /*1a70*/  IMAD.MOV R27, RZ, RZ, -R27 ;  /* 0x000000ffff1b7224 */ /* 0x000fe200078e0a1b */
[C---:B------:R-:W-:Y:S01]  /*1a80*/  ISETP.GT.U32.AND P6, PT, R23.reuse, R62, PT ;  /* 0x0000003e1700720c */ /* 0x040fe20003fc4070 */
[C---:B------:R-:W-:Y:S02]  /*1a90*/  IMAD R68, R23.reuse, R35, R68 ;  /* 0x0000002317447224 */ /* 0x040fe400078e0244 */
[----:B------:R-:W-:-:S02]  /*1aa0*/  IMAD R70, R23, R27, R70 ;  /* 0x0000001b17467224 */ /* 0x000fc400078e0246 */
[----:B------:R-:W-:-:S04]  /*1ab0*/  IMAD.HI.U32 R29, R28, R72, RZ ;  /* 0x000000481c1d7227 */ /* 0x000fc800078e00ff */
[----:B------:R-:W-:-:S04]  /*1ac0*/  IMAD.HI.U32 R33, R28, R74, RZ ;  /* 0x0000004a1c217227 */ /* 0x000fc800078e00ff */
[--C-:B------:R-:W-:Y:S01]  /*1ad0*/  @!P5 IMAD.IADD R60, R60, 0x1, -R23.reuse ;  /* 0x000000013c3cd824 */ /* 0x100fe200078e0a17 */
[C---:B------:R-:W-:Y:S01]  /*1ae0*/  ISETP.GT.U32.AND P5, PT, R23.reuse, R64, PT ;  /* 0x000000401700720c */ /* 0x040fe20003fa4070 */
[----:B------:R-:W-:Y:S01]  /*1af0*/  @!P6 IMAD.IADD R62, R62, 0x1, -R23 ;  /* 0x000000013e3ee824 */ /* 0x000fe200078e0a17 */
[C---:B------:R-:W-:Y:S01]  /*1b00*/  ISETP.GT.U32.AND P6, PT, R23.reuse, R66, PT ;  /* 0x000000421700720c */ /* 0x040fe20003fc4070 */
[----:B------:R-:W-:Y:S02]  /*1b10*/  IMAD.MOV R29, RZ, RZ, -R29 ;  /* 0x000000ffff1d7224 */ /* 0x000fe400078e0a1d */
[----:B------:R-:W-:Y:S02]  /*1b20*/  IMAD.MOV R33, RZ, RZ, -R33 ;  /* 0x000000ffff217224 */ /* 0x000fe400078e0a21 */
[C---:B------:R-:W-:Y:S02]  /*1b30*/  IMAD R72, R23.reuse, R29, R72 ;  /* 0x0000001d17487224 */ /* 0x040fe400078e0248 */
[----:B------:R-:W-:-:S02]  /*1b40*/  IMAD R74, R23, R33, R74 ;  /* 0x00000021174a7224 */ /* 0x000fc400078e024a */
[----:B------:R-:W-:-:S04]  /*1b50*/  IMAD.HI.U32 R33, R28, R82, RZ ;  /* 0x000000521c217227 */ /* 0x000fc800078e00ff */
[--C-:B------:R-:W-:Y:S01]  /*1b60*/  @!P5 IMAD.IADD R64, R64, 0x1, -R23.reuse ;  /* 0x000000014040d824 */ /* 0x100fe200078e0a17 */
[C---:B------:R-:W-:Y:S01]  /*1b70*/  ISETP.GT.U32.AND P5, PT, R23.reuse, R68, PT ;  /* 0x000000441700720c */ /* 0x040fe20003fa4070 */
[----:B------:R-:W-:Y:S01]  /*1b80*/  @!P6 IMAD.IADD R66, R66, 0x1, -R23 ;  /* 0x000000014242e824 */ /* 0x000fe200078e0a17 */
[----:B------:R-:W-:Y:S01]  /*1b90*/  ISETP.GT.U32.AND P6, PT, R23, R70, PT ;  /* 0x000000461700720c */ /* 0x000fe20003fc4070 */
[----:B------:R-:W-:Y:S02]  /*1ba0*/  IMAD.MOV R33, RZ, RZ, -R33 ;  /* 0x000000ffff217224 */ /* 0x000fe400078e0a21 */
[----:B------:R-:W-:-:S04]  /*1bb0*/  IMAD.HI.U32 R35, R28, R76, RZ ;  /* 0x0000004c1c237227 */ /* 0x000fc800078e00ff */
[C---:B------:R-:W-:Y:S02]  /*1bc0*/  IMAD R82, R23.reuse, R33, R82 ;  /* 0x0000002117527224 */ /* 0x040fe400078e0252 */
[----:B------:R-:W-:Y:S02]  /*1bd0*/  IMAD.MOV.U32 R33, RZ, RZ, R26 ;  /* 0x000000ffff217224 */ /* 0x000fe400078e001a */
[--C-:B------:R-:W-:Y:S01]  /*1be0*/  @!P5 IMAD.IADD R68, R68, 0x1, -R23.reuse ;  /* 0x000000014444d824 */ /* 0x100fe200078e0a17 */
[C---:B------:R-:W-:Y:S01]  /*1bf0*/  ISETP.GT.U32.AND P5, PT, R23.reuse, R72, PT ;  /* 0x000000481700720c */ /* 0x040fe20003fa4070 */
[----:B------:R-:W-:Y:S01]  /*1c00*/  @!P6 IMAD.IADD R70, R70, 0x1, -R23 ;  /* 0x000000014646e824 */ /* 0x000fe200078e0a17 */
[----:B------:R-:W-:Y:S01]  /*1c10*/  ISETP.GT.U32.AND P6, PT, R23, R74, PT ;  /* 0x0000004a1700720c */ /* 0x000fe20003fc4070 */
[----:B------:R-:W-:-:S04]  /*1c20*/  IMAD.HI.U32 R27, R28, R78, RZ ;  /* 0x0000004e1c1b7227 */ /* 0x000fc800078e00ff */
[----:B------:R-:W-:Y:S01]  /*1c30*/  @!P1 IMAD.MOV R33, RZ, RZ, -R33 ;  /* 0x000000ffff219224 */ /* 0x000fe200078e0a21 */
[C---:B------:R-:W-:Y:S01]  /*1c40*/  ISETP.GT.U32.AND P1, PT, R23.reuse, R68, PT ;  /* 0x000000441700720c */ /* 0x040fe20003f24070 */
[----:B------:R-:W-:Y:S02]  /*1c50*/  IMAD.MOV R35, RZ, RZ, -R35 ;  /* 0x000000ffff237224 */ /* 0x000fe400078e0a23 */
[----:B------:R-:W-:Y:S01]  /*1c60*/  @!P4 IMAD.MOV R56, RZ, RZ, -R56 ;  /* 0x000000ffff38c224 */ /* 0x000fe200078e0a38 */
[C---:B------:R-:W-:Y:S01]  /*1c70*/  ISETP.GT.U32.AND P4, PT, R23.reuse, R64, PT ;  /* 0x000000401700720c */ /* 0x040fe20003f84070 */
[--C-:B------:R-:W-:Y:S01]  /*1c80*/  @!P5 IMAD.IADD R72, R72, 0x1, -R23.reuse ;  /* 0x000000014848d824 */ /* 0x100fe200078e0a17 */
[C---:B------:R-:W-:Y:S01]  /*1c90*/  ISETP.GT.U32.AND P5, PT, R23.reuse, R66, PT ;  /* 0x000000421700720c */ /* 0x040fe20003fa4070 */
[----:B------:R-:W-:Y:S02]  /*1ca0*/  @!P6 IMAD.IADD R74, R74, 0x1, -R23 ;  /* 0x000000014a4ae824 */ /* 0x000fe400078e0a17 */
[----:B------:R-:W-:Y:S01]  /*1cb0*/  @!P0 IMAD.MOV R60, RZ, RZ, -R60 ;  /* 0x000000ffff3c8224 */ /* 0x000fe200078e0a3c */
[C---:B------:R-:W-:Y:S01]  /*1cc0*/  ISETP.GT.U32.AND P6, PT, R23.reuse, R72, PT ;  /* 0x000000481700720c */ /* 0x040fe20003fc4070 */
[----:B------:R-:W-:Y:S01]  /*1cd0*/  IMAD.HI.U32 R29, R28, R80, RZ ;  /* 0x000000501c1d7227 */ /* 0x000fe200078e00ff */
[----:B------:R-:W-:-:S03]  /*1ce0*/  ISETP.GT.U32.AND P0, PT, R23, R74, PT ;  /* 0x0000004a1700720c */ /* 0x000fc60003f04070 */
[----:B------:R-:W-:Y:S02]  /*1cf0*/  IMAD.MOV R27, RZ, RZ, -R27 ;  /* 0x000000ffff1b7224 */ /* 0x000fe400078e0a1b */
[----:B------:R-:W-:Y:S02]  /*1d00*/  IMAD R76, R23, R35, R76 ;  /* 0x00000023174c7224 */ /* 0x000fe400078e024c */
[----:B------:R-:W-:-:S04]  /*1d10*/  IMAD.HI.U32 R35, R28, R39, RZ ;  /* 0x000000271c237227 */ /* 0x000fc800078e00ff */
[----:B------:R-:W-:Y:S02]  /*1d20*/  IMAD.MOV R29, RZ, RZ, -R29 ;  /* 0x000000ffff1d7224 */ /* 0x000fe400078e0a1d */
[C---:B------:R-:W-:Y:S02]  /*1d30*/  IMAD R78, R23.reuse, R27, R78 ;  /* 0x0000001b174e7224 */ /* 0x040fe400078e024e */
[----:B------:R-:W-:Y:S01]  /*1d40*/  @!P3 IMAD.MOV R58, RZ, RZ, -R58 ;  /* 0x000000ffff3ab224 */ /* 0x000fe200078e0a3a */
[C---:B------:R-:W-:Y:S01]  /*1d50*/  ISETP.GT.U32.AND P3, PT, R23.reuse, R70, PT ;  /* 0x000000461700720c */ /* 0x040fe20003f64070 */
[----:B------:R-:W-:Y:S02]  /*1d60*/  IMAD R80, R23, R29, R80 ;  /* 0x0000001d17507224 */ /* 0x000fe400078e0250 */
[----:B------:R-:W-:Y:S02]  /*1d70*/  IMAD.MOV R84, RZ, RZ, -R35 ;  /* 0x000000ffff547224 */ /* 0x000fe400078e0a23 */
[----:B------:R-:W-:-:S04]  /*1d80*/  IMAD.HI.U32 R27, R28, R41, RZ ;  /* 0x000000291c1b7227 */ /* 0x000fc800078e00ff */
[----:B------:R-:W-:Y:S01]  /*1d90*/  @!P5 IMAD.IADD R66, R66, 0x1, -R23 ;  /* 0x000000014242d824 */ /* 0x000fe200078e0a17 */
[C---:B------:R-:W-:Y:S01]  /*1da0*/  ISETP.GT.U32.AND P5, PT, R23.reuse, R78, PT ;  /* 0x0000004e1700720c */ /* 0x040fe20003fa4070 */
[C---:B------:R-:W-:Y:S02]  /*1db0*/  IMAD R28, R23.reuse, R84, R39 ;  /* 0x00000054171c7224 */ /* 0x040fe400078e0227 */
[----:B------:R-:W-:Y:S01]  /*1dc0*/  @!P1 IMAD.IADD R68, R68, 0x1, -R23 ;  /* 0x0000000144449824 */ /* 0x000fe200078e0a17 */
[C---:B------:R-:W-:Y:S01]  /*1dd0*/  ISETP.GT.U32.AND P1, PT, R23.reuse, R80, PT ;  /* 0x000000501700720c */ /* 0x040fe20003f24070 */
[----:B------:R-:W-:Y:S02]  /*1de0*/  IMAD.MOV R84, RZ, RZ, -R27 ;  /* 0x000000ffff547224 */ /* 0x000fe400078e0a1b */
[--C-:B------:R-:W-:Y:S01]  /*1df0*/  @!P4 IMAD.IADD R64, R64, 0x1, -R23.reuse ;  /* 0x000000014040c824 */ /* 0x100fe200078e0a17 */
[----:B------:R-:W-:Y:S01]  /*1e00*/  ISETP.GT.U32.AND P4, PT, R23, R76, PT ;  /* 0x0000004c1700720c */ /* 0x000fe20003f84070 */
[----:B------:R-:W-:Y:S01]  /*1e10*/  @!P0 IMAD.IADD R74, R74, 0x1, -R23 ;  /* 0x000000014a4a8824 */ /* 0x000fe200078e0a17 */
[----:B------:R-:W-:Y:S01]  /*1e20*/  ISETP.GE.AND P0, PT, R45, RZ, PT ;  /* 0x000000ff2d00720c */ /* 0x000fe20003f06270 */
[----:B------:R-:W-:-:S02]  /*1e30*/  IMAD R84, R23, R84, R41 ;  /* 0x0000005417547224 */ /* 0x000fc400078e0229 */
[--C-:B------:R-:W-:Y:S01]  /*1e40*/  @!P6 IMAD.IADD R72, R72, 0x1, -R23.reuse ;  /* 0x000000014848e824 */ /* 0x100fe200078e0a17 */
[C---:B------:R-:W-:Y:S01]  /*1e50*/  ISETP.GT.U32.AND P6, PT, R23.reuse, R82, PT ;  /* 0x000000521700720c */ /* 0x040fe20003fc4070 */
[--C-:B------:R-:W-:Y:S01]  /*1e60*/  @!P3 IMAD.IADD R70, R70, 0x1, -R23.reuse ;  /* 0x000000014646b824 */ /* 0x100fe200078e0a17 */
[----:B------:R-:W-:Y:S01]  /*1e70*/  ISETP.GT.U32.AND P3, PT, R23, R84, PT ;  /* 0x000000541700720c */ /* 0x000fe20003f64070 */
[--C-:B------:R-:W-:Y:S01]  /*1e80*/  @!P5 IMAD.IADD R78, R78, 0x1, -R23.reuse ;  /* 0x000000014e4ed824 */ /* 0x100fe200078e0a17 */
[----:B------:R-:W-:Y:S01]  /*1e90*/  ISETP.GE.AND P5, PT, R47, RZ, PT ;  /* 0x000000ff2f00720c */ /* 0x000fe20003fa6270 */
[--C-:B------:R-:W-:Y:S01]  /*1ea0*/  @!P1 IMAD.IADD R80, R80, 0x1, -R23.reuse ;  /* 0x0000000150509824 */ /* 0x100fe200078e0a17 */
[----:B------:R-:W-:Y:S01]  /*1eb0*/  ISETP.GE.AND P1, PT, R49, RZ, PT ;  /* 0x000000ff3100720c */ /* 0x000fe20003f26270 */
[--C-:B------:R-:W-:Y:S01]  /*1ec0*/  @!P4 IMAD.IADD R76, R76, 0x1, -R23.reuse ;  /* 0x000000014c4cc824 */ /* 0x100fe200078e0a17 */
[C---:B------:R-:W-:Y:S01]  /*1ed0*/  ISETP.GT.U32.AND P4, PT, R23.reuse, R28, PT ;  /* 0x0000001c1700720c */ /* 0x040fe20003f84070 */
[----:B------:R-:W-:Y:S01]  /*1ee0*/  @!P0 IMAD.MOV R64, RZ, RZ, -R64 ;  /* 0x000000ffff408224 */ /* 0x000fe200078e0a40 */
[C---:B------:R-:W-:Y:S01]  /*1ef0*/  ISETP.GT.U32.AND P0, PT, R23.reuse, R78, PT ;  /* 0x0000004e1700720c */ /* 0x040fe20003f04070 */
[----:B------:R-:W-:Y:S01]  /*1f00*/  @!P2 IMAD.MOV R62, RZ, RZ, -R62 ;  /* 0x000000ffff3ea224 */ /* 0x000fe200078e0a3e */
[----:B------:R-:W-:Y:S01]  /*1f10*/  ISETP.GT.U32.AND P2, PT, R23, R76, PT ;  /* 0x0000004c1700720c */ /* 0x000fe20003f44070 */
[----:B------:R-:W-:Y:S01]  /*1f20*/  @!P6 IMAD.IADD R82, R82, 0x1, -R23 ;  /* 0x000000015252e824 */ /* 0x000fe200078e0a17 */
[----:B------:R-:W-:Y:S01]  /*1f30*/  ISETP.GE.AND P6, PT, R53, RZ, PT ;  /* 0x000000ff3500720c */ /* 0x000fe20003fc6270 */
[----:B------:R-:W-:-:S04]  /*1f40*/  IMAD.HI.U32 R37, R37, R122, RZ ;  /* 0x0000007a25257227 */ /* 0x000fc800078e00ff */
[----:B------:R-:W-:Y:S01]  /*1f50*/  @!P3 IMAD.IADD R84, R84, 0x1, -R23 ;  /* 0x000000015454b824 */ /* 0x000fe200078e0a17 */
[----:B------:R-:W-:Y:S01]  /*1f60*/  ISETP.GE.AND P3, PT, R51, RZ, PT ;  /* 0x000000ff3300720c */ /* 0x000fe20003f66270 */
[----:B------:R-:W-:Y:S02]  /*1f70*/  IMAD.MOV R37, RZ, RZ, -R37 ;  /* 0x000000ffff257224 */ /* 0x000fe400078e0a25 */
[----:B------:R-:W-:Y:S01]  /*1f80*/  @!P1 IMAD.MOV R68, RZ, RZ, -R68 ;  /* 0x000000ffff449224 */ /* 0x000fe200078e0a44 */
[C---:B------:R-:W-:Y:S01]  /*1f90*/  ISETP.GT.U32.AND P1, PT, R23.reuse, R84, PT ;  /* 0x000000541700720c */ /* 0x040fe20003f24070 */
[--C-:B------:R-:W-:Y:S01]  /*1fa0*/  @!P4 IMAD.IADD R28, R28, 0x1, -R23.reuse ;  /* 0x000000011c1cc824 */ /* 0x100fe200078e0a17 */
[----:B------:R-:W-:Y:S01]  /*1fb0*/  ISETP.GT.U32.AND P4, PT, R23, R80, PT ;  /* 0x000000501700720c */ /* 0x000fe20003f84070 */
[----:B------:R-:W-:Y:S01]  /*1fc0*/  @!P0 IMAD.IADD R78, R78, 0x1, -R23 ;  /* 0x000000014e4e8824 */ /* 0x000fe200078e0a17 */
[----:B------:R-:W-:Y:S01]  /*1fd0*/  ISETP.GE.AND P0, PT, R55, RZ, PT ;  /* 0x000000ff3700720c */ /* 0x000fe20003f06270 */
[----:B------:R-:W-:-:S02]  /*1fe0*/  IMAD R122, R43, R37, R122 ;  /* 0x000000252b7a7224 */ /* 0x000fc400078e027a */
[----:B------:R-:W-:Y:S01]  /*1ff0*/  @!P6 IMAD.MOV R72, RZ, RZ, -R72 ;  /* 0x000000ffff48e224 */ /* 0x000fe200078e0a48 */
[----:B------:R-:W-:Y:S01]  /*2000*/  ISETP.GT.U32.AND P6, PT, R23, R28, PT ;  /* 0x0000001c1700720c */ /* 0x000fe20003fc4070 */
[--C-:B------:R-:W-:Y:S01]  /*2010*/  @!P2 IMAD.IADD R76, R76, 0x1, -R23.reuse ;  /* 0x000000014c4ca824 */ /* 0x100fe200078e0a17 */
[----:B------:R-:W-:Y:S01]  /*2020*/  ISETP.GT.U32.AND P2, PT, R43, R122, PT ;  /* 0x0000007a2b00720c */ /* 0x000fe20003f44070 */
[----:B------:R-:W-:Y:S01]  /*2030*/  @!P3 IMAD.MOV R70, RZ, RZ, -R70 ;  /* 0x000000ffff46b224 */ /* 0x000fe200078e0a46 */
[----:B------:R-:W-:Y:S01]  /*2040*/  ISETP.GT.U32.AND P3, PT, R23, R82, PT ;  /* 0x000000521700720c */ /* 0x000fe20003f64070 */
[--C-:B------:R-:W-:Y:S01]  /*2050*/  @!P1 IMAD.IADD R84, R84, 0x1, -R23.reuse ;  /* 0x0000000154549824 */ /* 0x100fe200078e0a17 */
[----:B------:R-:W-:Y:S01]  /*2060*/  ISETP.GE.AND P1, PT, R59, RZ, PT ;  /* 0x000000ff3b00720c */ /* 0x000fe20003f26270 */
[----:B------:R-:W-:Y:S01]  /*2070*/  @!P5 IMAD.MOV R66, RZ, RZ, -R66 ;  /* 0x000000ffff42d224 */ /* 0x000fe200078e0a42 */
[----:B------:R-:W-:Y:S01]  /*2080*/  ISETP.GE.AND P5, PT, R24, RZ, PT ;  /* 0x000000ff1800720c */ /* 0x000fe20003fa6270 */
[----:B------:R-:W-:Y:S01]  /*2090*/  @!P0 IMAD.MOV R74, RZ, RZ, -R74 ;  /* 0x000000ffff4a8224 */ /* 0x000fe200078e0a4a */
[----:B------:R-:W-:Y:S01]  /*20a0*/  ISETP.GE.AND P0, PT, R65, RZ, PT ;  /* 0x000000ff4100720c */ /* 0x000fe20003f06270 */
[----:B------:R-:W-:Y:S01]  /*20b0*/  @!P4 IMAD.IADD R80, R80, 0x1, -R23 ;  /* 0x000000015050c824 */ /* 0x000fe200078e0a17 */
[----:B------:R-:W-:Y:S01]  /*20c0*/  SHF.R.S32.HI R24, RZ, 0x1f, R21 ;  /* 0x0000001fff187819 */ /* 0x000fe20000011415 */
[----:B------:R-:W-:Y:S01]  /*20d0*/  @!P6 IMAD.IADD R28, R28, 0x1, -R23 ;  /* 0x000000011c1ce824 */ /* 0x000fe200078e0a17 */
[----:B------:R-:W-:Y:S01]  /*20e0*/  LOP3.LUT P6, RZ, R0, 0x40, RZ, 0xc0, !PT ;  /* 0x0000004000ff7812 */ /* 0x000fe200078cc0ff */
[----:B------:R-:W-:Y:S01]  /*20f0*/  @!P2 IMAD.IADD R122, R122, 0x1, -R43 ;  /* 0x000000017a7aa824 */ /* 0x000fe200078e0a2b */
[----:B------:R-:W-:Y:S01]  /*2100*/  LEA.HI R179, R24, R21, RZ, 0x5 ;  /* 0x0000001518b37211 */ /* 0x000fe200078f28ff */
[----:B------:R-:W-:Y:S01]  /*2110*/  @!P3 IMAD.IADD R82, R82, 0x1, -R23 ;  /* 0x000000015252b824 */ /* 0x000fe200078e0a17 */
[C---:B------:R-:W-:Y:S01]  /*2120*/  LOP3.LUT R24, R0.reuse, 0x7, RZ, 0xc0, !PT ;  /* 0x0000000700187812 */ /* 0x040fe200078ec0ff */
[----:B------:R-:W-:Y:S01]  /*2130*/  IMAD.MOV.U32 R35, RZ, RZ, R28 ;  /* 0x000000ffff237224 */ /* 0x000fe200078e001c */
[----:B------:R-:W-:Y:S01]  /*2140*/  SEL R23, RZ, 0x90, !P6 ;  /* 0x00000090ff177807 */ /* 0x000fe20007000000 */
[----:B------:R-:W-:Y:S01]  /*2150*/  IMAD.SHL.U32 R26, R0, 0x2, RZ ;  /* 0x00000002001a7824 */ /* 0x000fe200078e00ff */
[----:B------:R-:W-:Y:S01]  /*2160*/  ISETP.GE.AND P4, PT, R57, RZ, PT ;  /* 0x000000ff3900720c */ /* 0x000fe20003f86270 */
[----:B------:R-:W-:Y:S01]  /*2170*/  IMAD R27, R24, 0x90, RZ ;  /* 0x00000090181b7824 */ /* 0x000fe200078e02ff */
[----:B------:R-:W-:Y:S01]  /*2180*/  ISETP.GT.U32.AND P6, PT, R43, R122, PT ;  /* 0x0000007a2b00720c */ /* 0x000fe20003fc4070 */
[----:B------:R-:W-:Y:S01]  /*2190*/  IMAD.SHL.U32 R21, R0, 0x8, RZ ;  /* 0x0000000800157824 */ /* 0x000fe200078e00ff */
[----:B------:R-:W-:Y:S01]  /*21a0*/  ISETP.GE.AND P3, PT, R61, RZ, PT ;  /* 0x000000ff3d00720c */ /* 0x000fe20003f66270 */
[----:B------:R-:W-:Y:S01]  /*21b0*/  @!P1 IMAD.MOV R78, RZ, RZ, -R78 ;  /* 0x000000ffff4e9224 */ /* 0x000fe200078e0a4e */
[----:B------:R-:W-:Y:S01]  /*21c0*/  ISETP.GE.AND P1, PT, R20, RZ, PT ;  /* 0x000000ff1400720c */ /* 0x000fe20003f26270 */
[----:B------:R-:W-:Y:S01]  /*21d0*/  @!P0 IMAD.MOV R35, RZ, RZ, -R35 ;  /* 0x000000ffff238224 */ /* 0x000fe200078e0a23 */
[----:B------:R-:W-:Y:S01]  /*21e0*/  ISETP.NE.AND P0, PT, RZ, c[0x0][0x178], PT ;  /* 0x00005e00ff007a0c */ /* 0x000fe20003f05270 */
[----:B------:R-:W-:Y:S01]  /*21f0*/  IMAD R29, R24, 0x4, R3 ;  /* 0x00000004181d7824 */ /* 0x000fe200078e0203 */
[----:B------:R-:W-:Y:S01]  /*2200*/  LOP3.LUT R27, R27, 0x10, R26, 0x78, !PT ;  /* 0x000000101b1b7812 */ /* 0x000fe200078e781a */
[----:B------:R-:W-:Y:S01]  /*2210*/  IMAD.SHL.U32 R24, R0, 0x40, RZ ;  /* 0x0000004000187824 */ /* 0x000fe200078e00ff */
[----:B------:R-:W-:Y:S01]  /*2220*/  ISETP.GE.AND P2, PT, R63, RZ, PT ;  /* 0x000000ff3f00720c */ /* 0x000fe20003f46270 */
[----:B------:R-:W-:Y:S01]  /*2230*/  @!P4 IMAD.MOV R76, RZ, RZ, -R76 ;  /* 0x000000ffff4cc224 */ /* 0x000fe200078e0a4c */
[----:B------:R-:W-:Y:S01]  /*2240*/  LOP3.LUT R26, R21, 0x30, R26, 0x48, !PT ;  /* 0x00000030151a7812 */ /* 0x000fe200078e481a */
[----:B------:R-:W-:Y:S01]  /*2250*/  @!P6 IMAD.IADD R122, R122, 0x1, -R43 ;  /* 0x000000017a7ae824 */ /* 0x000fe200078e0a2b */
[----:B------:R-:W-:Y:S01]  /*2260*/  LOP3.LUT R22, R23, R22, RZ, 0x3c, !PT ;  /* 0x0000001617167212 */ /* 0x000fe200078e3cff */
[----:B------:R-:W-:Y:S01]  /*2270*/  @!P3 IMAD.MOV R80, RZ, RZ, -R80 ;  /* 0x000000ffff50b224 */ /* 0x000fe200078e0a50 */
[----:B------:R-:W-:Y:S01]  /*2280*/  ISETP.NE.AND P4, PT, RZ, c[0x0][0x17c], PT ;  /* 0x00005f00ff007a0c */ /* 0x000fe20003f85270 */
[----:B------:R-:W-:Y:S01]  /*2290*/  IMAD.U32 R23, R29, 0x10, R26 ;  /* 0x000000101d177824 */ /* 0x000fe200078e001a */
[----:B------:R-:W-:Y:S01]  /*22a0*/  LOP3.LUT R26, RZ, c[0x0][0x17c], RZ, 0x33, !PT ;  /* 0x00005f00ff1a7a12 */ /* 0x000fe200078e33ff */
[----:B------:R-:W-:Y:S01]  /*22b0*/  @!P1 IMAD.MOV R122, RZ, RZ, -R122 ;  /* 0x000000ffff7a9224 */ /* 0x000fe200078e0a7a */
[----:B------:R-:W-:Y:S01]  /*22c0*/  LOP3.LUT R24, R27, 0x400, R24, 0xf8, !PT ;  /* 0x000004001b187812 */ /* 0x000fe200078ef818 */
[----:B------:R-:W-:Y:S01]  /*22d0*/  @!P5 IMAD.MOV R84, RZ, RZ, -R84 ;  /* 0x000000ffff54d224 */ /* 0x000fe200078e0a54 */
[C---:B------:R-:W-:Y:S01]  /*22e0*/  SEL R27, R26.reuse, R25, !P4 ;  /* 0x000000191a1b7207 */ /* 0x040fe20006000000 */
[----:B------:R-:W-:Y:S01]  /*22f0*/  @!P2 IMAD.MOV R82, RZ, RZ, -R82 ;  /* 0x000000ffff52a224 */ /* 0x000fe200078e0a52 */
[----:B------:R-:W-:-:S02]  /*2300*/  SEL R30, R26, R30, !P4 ;  /* 0x0000001e1a1e7207 */ /* 0x000fc40006000000 */
[C---:B------:R-:W-:Y:S01]  /*2310*/  SEL R28, R26.reuse, R32, !P4 ;  /* 0x000000201a1c7207 */ /* 0x040fe20006000000 */
[----:B------:R-:W-:Y:S01]  /*2320*/  IMAD R27, R27, c[0x0][0x190], RZ ;  /* 0x000064001b1b7a24 */ /* 0x000fe200078e02ff */
[----:B------:R-:W-:Y:S01]  /*2330*/  SEL R29, R26, R34, !P4 ;  /* 0x000000221a1d7207 */ /* 0x000fe20006000000 */
[----:B------:R-:W-:Y:S01]  /*2340*/  IMAD R30, R30, c[0x0][0x190], RZ ;  /* 0x000064001e1e7a24 */ /* 0x000fe200078e02ff */
[----:B------:R-:W-:Y:S01]  /*2350*/  @!P0 LOP3.LUT R122, RZ, c[0x0][0x178], RZ, 0x33, !PT ;  /* 0x00005e00ff7a8a12 */ /* 0x000fe200078e33ff */
[----:B------:R-:W-:Y:S01]  /*2360*/  IMAD R28, R28, c[0x0][0x190], RZ ;  /* 0x000064001c1c7a24 */ /* 0x000fe200078e02ff */
[C---:B------:R-:W-:Y:S01]  /*2370*/  SEL R36, R26.reuse, R36, !P4 ;  /* 0x000000241a247207 */ /* 0x040fe20006000000 */
[----:B------:R-:W-:Y:S01]  /*2380*/  IMAD R29, R29, c[0x0][0x190], RZ ;  /* 0x000064001d1d7a24 */ /* 0x000fe200078e02ff */
[----:B------:R-:W-:Y:S01]  /*2390*/  SEL R31, R26, R31, !P4 ;  /* 0x0000001f1a1f7207 */ /* 0x000fe20006000000 */
[----:B------:R-:W-:Y:S01]  /*23a0*/  IMAD R122, R122, c[0x0][0x184], RZ ;  /* 0x000061007a7a7a24 */ /* 0x000fe200078e02ff */
[----:B------:R-:W-:Y:S01]  /*23b0*/  SEL R38, R26, R38, !P4 ;  /* 0x000000261a267207 */ /* 0x000fe20006000000 */
[----:B------:R-:W-:Y:S01]  /*23c0*/  IMAD R36, R36, c[0x0][0x190], RZ ;  /* 0x0000640024247a24 */ /* 0x000fe200078e02ff */
[C---:B------:R-:W-:Y:S01]  /*23d0*/  SEL R40, R26.reuse, R40, !P4 ;  /* 0x000000281a287207 */ /* 0x040fe20006000000 */
[----:B------:R-:W-:Y:S01]  /*23e0*/  IMAD R31, R31, c[0x0][0x190], RZ ;  /* 0x000064001f1f7a24 */ /* 0x000fe200078e02ff */
[----:B------:R-:W-:Y:S01]  /*23f0*/  SEL R42, R26, R42, !P4 ;  /* 0x0000002a1a2a7207 */ /* 0x000fe20006000000 */
        /* <DEDUP_REMOVED lines=23> */
[C---:B------:R-:W-:Y:S01]  /*2570*/  SEL R43, R26.reuse, R64, !P4 ;  /* 0x000000401a2b7207 */ /* 0x040fe20006000000 */
        /* <DEDUP_REMOVED lines=21> */
[----:B------:R-:W-:Y:S01]  /*26d0*/  SEL R26, R26, R84, !P4 ;  /* 0x000000541a1a7207 */ /* 0x000fe20006000000 */
[----:B------:R-:W-:Y:S01]  /*26e0*/  IMAD R123, R120, c[0x0][0x190], RZ ;  /* 0x00006400787b7a24 */ /* 0x000fe200078e02ff */
[----:B------:R-:W-:Y:S01]  /*26f0*/  LEA R204, P1, R122, c[0x0][0x160], 0x1 ;  /* 0x000058007acc7a11 */ /* 0x000fe200078208ff */
[----:B------:R-:W-:Y:S01]  /*2700*/  IMAD R129, R121, c[0x0][0x190], RZ ;  /* 0x0000640079817a24 */ /* 0x000fe200078e02ff */
[----:B------:R-:W-:Y:S01]  /*2710*/  LEA R220, P2, R27, c[0x0][0x168], 0x1 ;  /* 0x00005a001bdc7a11 */ /* 0x000fe200078408ff */
[----:B------:R-:W-:Y:S01]  /*2720*/  IMAD R26, R26, c[0x0][0x190], RZ ;  /* 0x000064001a1a7a24 */ /* 0x000fe200078e02ff */
[----:B------:R-:W-:Y:S01]  /*2730*/  LEA R218, P3, R30, c[0x0][0x168], 0x1 ;  /* 0x00005a001eda7a11 */ /* 0x000fe200078608ff */
[----:B------:R-:W-:Y:S01]  /*2740*/  CS2R R84, SRZ ;  /* 0x0000000000547805 */ /* 0x000fe2000001ff00 */
        /* <DEDUP_REMOVED lines=8> */
[----:B------:R-:W-:Y:S01]  /*27d0*/  LEA.HI.X.SX32 R205, R122, c[0x0][0x164], 0x1, P1 ;  /* 0x000059007acd7a11 */ /* 0x000fe200008f0eff */
        /* <DEDUP_REMOVED lines=19> */
[----:B------:R-:W-:-:S02]  /*2910*/  LEA.HI.X.SX32 R213, R36, c[0x0][0x16c], 0x1, P6 ;  /* 0x00005b0024d57a11 */ /* 0x000fc400030f0eff */
[----:B------:R-:W-:Y:S02]  /*2920*/  LEA.HI.X.SX32 R211, R31, c[0x0][0x16c], 0x1, P0 ;  /* 0x00005b001fd37a11 */ /* 0x000fe400000f0eff */
[----:B------:R-:W-:Y:S02]  /*2930*/  LEA R196, P6, R48, c[0x0][0x168], 0x1 ;  /* 0x00005a0030c47a11 */ /* 0x000fe400078c08ff */
[----:B------:R-:W-:Y:S02]  /*2940*/  LEA R194, P0, R50, c[0x0][0x168], 0x1 ;  /* 0x00005a0032c27a11 */ /* 0x000fe400078008ff */
[----:B------:R-:W-:Y:S02]  /*2950*/  LEA.HI.X.SX32 R209, R38, c[0x0][0x16c], 0x1, P1 ;  /* 0x00005b0026d17a11 */ /* 0x000fe400008f0eff */
[----:B------:R-:W-:Y:S02]  /*2960*/  LEA.HI.X.SX32 R207, R40, c[0x0][0x16c], 0x1, P2 ;  /* 0x00005b0028cf7a11 */ /* 0x000fe400010f0eff */
[----:B------:R-:W-:-:S02]  /*2970*/  LEA.HI.X.SX32 R203, R42, c[0x0][0x16c], 0x1, P3 ;  /* 0x00005b002acb7a11 */ /* 0x000fc400018f0eff */
[----:B------:R-:W-:Y:S02]  /*2980*/  LEA.HI.X.SX32 R201, R44, c[0x0][0x16c], 0x1, P4 ;  /* 0x00005b002cc97a11 */ /* 0x000fe400020f0eff */
[----:B------:R-:W-:Y:S02]  /*2990*/  LEA.HI.X.SX32 R199, R46, c[0x0][0x16c], 0x1, P5 ;  /* 0x00005b002ec77a11 */ /* 0x000fe400028f0eff */
[----:B------:R-:W-:Y:S02]  /*29a0*/  LEA R192, P1, R52, c[0x0][0x168], 0x1 ;  /* 0x00005a0034c07a11 */ /* 0x000fe400078208ff */
[----:B------:R-:W-:Y:S02]  /*29b0*/  LEA R190, P2, R54, c[0x0][0x168], 0x1 ;  /* 0x00005a0036be7a11 */ /* 0x000fe400078408ff */
[----:B------:R-:W-:Y:S02]  /*29c0*/  LEA R188, P3, R56, c[0x0][0x168], 0x1 ;  /* 0x00005a0038bc7a11 */ /* 0x000fe400078608ff */
[----:B------:R-:W-:-:S02]  /*29d0*/  LEA R186, P4, R37, c[0x0][0x168], 0x1 ;  /* 0x00005a0025ba7a11 */ /* 0x000fc400078808ff */
[----:B------:R-:W-:Y:S02]  /*29e0*/  LEA R184, P5, R58, c[0x0][0x168], 0x1 ;  /* 0x00005a003ab87a11 */ /* 0x000fe400078a08ff */
[----:B------:R-:W-:Y:S02]  /*29f0*/  LEA.HI.X.SX32 R197, R48, c[0x0][0x16c], 0x1, P6 ;  /* 0x00005b0030c57a11 */ /* 0x000fe400030f0eff */
[----:B------:R-:W-:Y:S02]  /*2a00*/  LEA.HI.X.SX32 R195, R50, c[0x0][0x16c], 0x1, P0 ;  /* 0x00005b0032c37a11 */ /* 0x000fe400000f0eff */
[----:B------:R-:W-:Y:S02]  /*2a10*/  LEA R182, P6, R39, c[0x0][0x168], 0x1 ;  /* 0x00005a0027b67a11 */ /* 0x000fe400078c08ff */
[----:B------:R-:W-:Y:S02]  /*2a20*/  LEA R180, P0, R41, c[0x0][0x168], 0x1 ;  /* 0x00005a0029b47a11 */ /* 0x000fe400078008ff */
[----:B------:R-:W-:-:S02]  /*2a30*/  LEA.HI.X.SX32 R193, R52, c[0x0][0x16c], 0x1, P1 ;  /* 0x00005b0034c17a11 */ /* 0x000fc400008f0eff */
[----:B------:R-:W-:Y:S02]  /*2a40*/  LEA.HI.X.SX32 R191, R54, c[0x0][0x16c], 0x1, P2 ;  /* 0x00005b0036bf7a11 */ /* 0x000fe400010f0eff */
[----:B------:R-:W-:Y:S02]  /*2a50*/  LEA.HI.X.SX32 R189, R56, c[0x0][0x16c], 0x1, P3 ;  /* 0x00005b0038bd7a11 */ /* 0x000fe400018f0eff */
[----:B------:R-:W-:Y:S02]  /*2a60*/  LEA.HI.X.SX32 R187, R37, c[0x0][0x16c], 0x1, P4 ;  /* 0x00005b0025bb7a11 */ /* 0x000fe400020f0eff */
[----:B------:R-:W-:Y:S02]  /*2a70*/  LEA.HI.X.SX32 R185, R58, c[0x0][0x16c], 0x1, P5 ;  /* 0x00005b003ab97a11 */ /* 0x000fe400028f0eff */
[----:B------:R-:W-:Y:S02]  /*2a80*/  LEA R48, P1, R43, c[0x0][0x168], 0x1 ;  /* 0x00005a002b307a11 */ /* 0x000fe400078208ff */
[----:B------:R-:W-:-:S02]  /*2a90*/  LEA R152, P2, R45, c[0x0][0x168], 0x1 ;  /* 0x00005a002d987a11 */ /* 0x000fc400078408ff */
[----:B------:R-:W-:Y:S02]  /*2aa0*/  LEA R50, P3, R47, c[0x0][0x168], 0x1 ;  /* 0x00005a002f327a11 */ /* 0x000fe400078608ff */
[----:B------:R-:W-:Y:S02]  /*2ab0*/  LEA R138, P4, R49, c[0x0][0x168], 0x1 ;  /* 0x00005a00318a7a11 */ /* 0x000fe400078808ff */
[----:B------:R-:W-:Y:S02]  /*2ac0*/  LEA R140, P5, R51, c[0x0][0x168], 0x1 ;  /* 0x00005a00338c7a11 */ /* 0x000fe400078a08ff */
[----:B------:R-:W-:Y:S02]  /*2ad0*/  LEA.HI.X.SX32 R183, R39, c[0x0][0x16c], 0x1, P6 ;  /* 0x00005b0027b77a11 */ /* 0x000fe400030f0eff */
[----:B------:R-:W-:Y:S02]  /*2ae0*/  LEA.HI.X.SX32 R181, R41, c[0x0][0x16c], 0x1, P0 ;  /* 0x00005b0029b57a11 */ /* 0x000fe400000f0eff */
[----:B------:R-:W-:-:S02]  /*2af0*/  LOP3.LUT R25, R0, 0x1f, RZ, 0xc0, !PT ;  /* 0x0000001f00197812 */ /* 0x000fc400078ec0ff */
[----:B------:R-:W-:Y:S02]  /*2b00*/  LEA.HI.X.SX32 R39, R43, c[0x0][0x16c], 0x1, P1 ;  /* 0x00005b002b277a11 */ /* 0x000fe400008f0eff */
[----:B------:R-:W-:Y:S01]  /*2b10*/  LEA.HI.X.SX32 R153, R45, c[0x0][0x16c], 0x1, P2 ;  /* 0x00005b002d997a11 */ /* 0x000fe200010f0eff */
[----:B------:R-:W-:Y:S01]  /*2b20*/  IMAD R173, R25, c[0x0][0x18c], RZ ;  /* 0x0000630019ad7a24 */ /* 0x000fe200078e02ff */
[----:B------:R-:W-:Y:S02]  /*2b30*/  LEA.HI.X.SX32 R41, R47, c[0x0][0x16c], 0x1, P3 ;  /* 0x00005b002f297a11 */ /* 0x000fe400018f0eff */
[----:B------:R-:W-:Y:S02]  /*2b40*/  LEA.HI.X.SX32 R139, R49, c[0x0][0x16c], 0x1, P4 ;  /* 0x00005b00318b7a11 */ /* 0x000fe400020f0eff */
[----:B------:R-:W-:Y:S02]  /*2b50*/  LEA.HI.X.SX32 R141, R51, c[0x0][0x16c], 0x1, P5 ;  /* 0x00005b00338d7a11 */ /* 0x000fe400028f0eff */
[----:B------:R-:W-:-:S02]  /*2b60*/  LEA R142, P6, R53, c[0x0][0x168], 0x1 ;  /* 0x00005a00358e7a11 */ /* 0x000fc400078c08ff */
[----:B------:R-:W-:Y:S02]  /*2b70*/  LEA R148, P0, R55, c[0x0][0x168], 0x1 ;  /* 0x00005a0037947a11 */ /* 0x000fe400078008ff */
[----:B------:R-:W-:Y:S02]  /*2b80*/  LEA R43, P1, R57, c[0x0][0x168], 0x1 ;  /* 0x00005a00392b7a11 */ /* 0x000fe400078208ff */
[----:B------:R-:W-:Y:S02]  /*2b90*/  LEA R120, P2, R59, c[0x0][0x168], 0x1 ;  /* 0x00005a003b787a11 */ /* 0x000fe400078408ff */
[----:B------:R-:W-:Y:S02]  /*2ba0*/  LEA R122, P3, R123, c[0x0][0x168], 0x1 ;  /* 0x00005a007b7a7a11 */ /* 0x000fe400078608ff */
[----:B------:R-:W-:Y:S02]  /*2bb0*/  LEA R128, P4, R129, c[0x0][0x168], 0x1 ;  /* 0x00005a0081807a11 */ /* 0x000fe400078808ff */
[----:B------:R-:W-:-:S02]  /*2bc0*/  LEA R130, P5, R26, c[0x0][0x168], 0x1 ;  /* 0x00005a001a827a11 */ /* 0x000fc400078a08ff */
[----:B------:R-:W-:Y:S02]  /*2bd0*/  SHF.R.S32.HI R179, RZ, 0x5, R179 ;  /* 0x00000005ffb37819 */ /* 0x000fe400000114b3 */
[C---:B------:R-:W-:Y:S02]  /*2be0*/  LOP3.LUT R172, R22.reuse, 0x20, RZ, 0x3c, !PT ;  /* 0x0000002016ac7812 */ /* 0x040fe400078e3cff */
[C---:B------:R-:W-:Y:S02]  /*2bf0*/  LOP3.LUT R174, R22.reuse, 0x40, RZ, 0x3c, !PT ;  /* 0x0000004016ae7812 */ /* 0x040fe400078e3cff */
[----:B------:R-:W-:Y:S02]  /*2c00*/  LOP3.LUT R175, R22, 0x60, RZ, 0x3c, !PT ;  /* 0x0000006016af7812 */ /* 0x000fe400078e3cff */
[C---:B------:R-:W-:Y:S02]  /*2c10*/  LOP3.LUT R176, R24.reuse, 0x20, RZ, 0x3c, !PT ;  /* 0x0000002018b07812 */ /* 0x040fe400078e3cff */
[----:B------:R-:W-:-:S02]  /*2c20*/  LOP3.LUT R177, R24, 0x40, RZ, 0x3c, !PT ;  /* 0x0000004018b17812 */ /* 0x000fc400078e3cff */
[----:B------:R-:W-:Y:S02]  /*2c30*/  LOP3.LUT R178, R24, 0x60, RZ, 0x3c, !PT ;  /* 0x0000006018b27812 */ /* 0x000fe400078e3cff */
[----:B------:R-:W-:Y:S02]  /*2c40*/  LEA.HI.X.SX32 R143, R53, c[0x0][0x16c], 0x1, P6 ;  /* 0x00005b00358f7a11 */ /* 0x000fe400030f0eff */
[----:B------:R-:W-:Y:S02]  /*2c50*/  LEA.HI.X.SX32 R149, R55, c[0x0][0x16c], 0x1, P0 ;  /* 0x00005b0037957a11 */ /* 0x000fe400000f0eff */
[----:B------:R-:W-:Y:S02]  /*2c60*/  LEA.HI.X.SX32 R46, R57, c[0x0][0x16c], 0x1, P1 ;  /* 0x00005b00392e7a11 */ /* 0x000fe400008f0eff */
[----:B------:R-:W-:Y:S02]  /*2c70*/  LEA.HI.X.SX32 R121, R59, c[0x0][0x16c], 0x1, P2 ;  /* 0x00005b003b797a11 */ /* 0x000fe400010f0eff */
[----:B------:R-:W-:-:S02]  /*2c80*/  LEA.HI.X.SX32 R123, R123, c[0x0][0x16c], 0x1, P3 ;  /* 0x00005b007b7b7a11 */ /* 0x000fc400018f0eff */
[----:B------:R-:W-:Y:S02]  /*2c90*/  LEA.HI.X.SX32 R129, R129, c[0x0][0x16c], 0x1, P4 ;  /* 0x00005b0081817a11 */ /* 0x000fe400020f0eff */
[----:B------:R-:W-:Y:S02]  /*2ca0*/  LEA.HI.X.SX32 R131, R26, c[0x0][0x16c], 0x1, P5 ;  /* 0x00005b001a837a11 */ /* 0x000fe400028f0eff */
.L_x_3:
[----:B------:R-:W-:Y:S01]  /*2cb0*/  ISETP.GE.AND P0, PT, R2, UR4, PT ;  /* 0x0000000402007c0c */ /* 0x000fe2000bf06270 */
[----:B------:R-:W-:Y:S01]  /*2cc0*/  IMAD.WIDE R30, R154, 0x2, R204 ;  /* 0x000000029a1e7825 */ /* 0x000fe200078e02cc */
[----:B------:R-:W-:Y:S02]  /*2cd0*/  PRMT R51, RZ, 0x7610, R51 ;  /* 0x00007610ff337816 */ /* 0x000fe40000000033 */
[----:B------:R-:W-:Y:S02]  /*2ce0*/  ISETP.GE.AND P1, PT, R4, UR4, PT ;  /* 0x0000000404007c0c */ /* 0x000fe4000bf26270 */
[----:B------:R-:W-:Y:S02]  /*2cf0*/  ISETP.GE.AND P2, PT, R5, UR4, PT ;  /* 0x0000000405007c0c */ /* 0x000fe4000bf46270 */
[----:B------:R-:W-:-:S02]  /*2d00*/  ISETP.GE.AND P3, PT, R7, UR4, PT ;  /* 0x0000000407007c0c */ /* 0x000fc4000bf66270 */
[----:B------:R-:W-:-:S03]  /*2d10*/  ISETP.GE.AND P4, PT, R8, UR4, PT ;  /* 0x0000000408007c0c */ /* 0x000fc6000bf86270 */
[----:B------:R0:W2:Y:S01]  /*2d20*/  @!P0 LDG.E.U16 R51, [R30.64] ;  /* 0x000000061e338981 */ /* 0x0000a2000c1e1500 */
[----:B------:R-:W-:Y:S01]  /*2d30*/  ISETP.GE.AND P0, PT, R6, UR4, PT ;  /* 0x0000000406007c0c */ /* 0x000fe2000bf06270 */
[----:B------:R-:W-:Y:S01]  /*2d40*/  IMAD.WIDE R26, R169, 0x2, R204 ;  /* 0x00000002a91a7825 */ /* 0x000fe200078e02cc */
[----:B------:R-:W-:Y:S02]  /*2d50*/  PRMT R47, RZ, 0x7610, R47 ;  /* 0x00007610ff2f7816 */ /* 0x000fe4000000002f */
[----:B------:R-:W-:Y:S01]  /*2d60*/  PRMT R237, RZ, 0x7610, R237 ;  /* 0x00007610ffed7816 */ /* 0x000fe200000000ed */
[----:B------:R-:W-:Y:S01]  /*2d70*/  IMAD.WIDE R28, R168, 0x2, R204 ;  /* 0x00000002a81c7825 */ /* 0x000fe200078e02cc */
[----:B------:R-:W-:Y:S02]  /*2d80*/  PRMT R44, RZ, 0x7610, R44 ;  /* 0x00007610ff2c7816 */ /* 0x000fe4000000002c */
[----:B------:R-:W-:Y:S01]  /*2d90*/  PRMT R53, RZ, 0x7610, R53 ;  /* 0x00007610ff357816 */ /* 0x000fe20000000035 */
[----:B0-----:R-:W-:Y:S01]  /*2da0*/  IMAD.WIDE R30, R167, 0x2, R204 ;  /* 0x00000002a71e7825 */ /* 0x001fe200078e02cc */
[----:B------:R-:W-:Y:S01]  /*2db0*/  PRMT R49, RZ, 0x7610, R49 ;  /* 0x00007610ff317816 */ /* 0x000fe20000000031 */
[----:B------:R0:W3:Y:S02]  /*2dc0*/  @!P1 LDG.E.U16 R47, [R26.64] ;  /* 0x000000061a2f9981 */ /* 0x0000e4000c1e1500 */
[----:B------:R-:W-:-:S04]  /*2dd0*/  IMAD.WIDE R36, R166, 0x2, R204 ;  /* 0x00000002a6247825 */ /* 0x000fc800078e02cc */
[----:B------:R-:W-:Y:S01]  /*2de0*/  IMAD.WIDE R56, R165, 0x2, R204 ;  /* 0x00000002a5387825 */ /* 0x000fe200078e02cc */
[----:B------:R1:W4:Y:S01]  /*2df0*/  @!P2 LDG.E.U16 R237, [R28.64] ;  /* 0x000000061ceda981 */ /* 0x000322000c1e1500 */
[----:B------:R-:W-:Y:S02]  /*2e00*/  ISETP.GE.AND P1, PT, R10, UR4, PT ;  /* 0x000000040a007c0c */ /* 0x000fe4000bf26270 */
[----:B------:R-:W-:Y:S01]  /*2e10*/  ISETP.GE.AND P2, PT, R11, UR4, PT ;  /* 0x000000040b007c0c */ /* 0x000fe2000bf46270 */
[----:B------:R5:W3:Y:S01]  /*2e20*/  @!P0 LDG.E.U16 R44, [R30.64] ;  /* 0x000000061e2c8981 */ /* 0x000ae2000c1e1500 */
[----:B------:R-:W-:-:S03]  /*2e30*/  ISETP.GE.AND P0, PT, R9, UR4, PT ;  /* 0x0000000409007c0c */ /* 0x000fc6000bf06270 */
[----:B------:R1:W3:Y:S01]  /*2e40*/  @!P3 LDG.E.U16 R53, [R36.64] ;  /* 0x000000062435b981 */ /* 0x0002e2000c1e1500 */
[----:B------:R-:W-:-:S03]  /*2e50*/  ISETP.GE.AND P3, PT, R12, UR4, PT ;  /* 0x000000040c007c0c */ /* 0x000fc6000bf66270 */
[----:B------:R5:W4:Y:S01]  /*2e60*/  @!P4 LDG.E.U16 R49, [R56.64] ;  /* 0x000000063831c981 */ /* 0x000b22000c1e1500 */
[----:B------:R-:W-:Y:S01]  /*2e70*/  ISETP.GE.AND P4, PT, R13, UR4, PT ;  /* 0x000000040d007c0c */ /* 0x000fe2000bf86270 */
[----:B0-----:R-:W-:Y:S01]  /*2e80*/  IMAD.WIDE R26, R164, 0x2, R204 ;  /* 0x00000002a41a7825 */ /* 0x001fe200078e02cc */
[----:B------:R-:W-:Y:S02]  /*2e90*/  PRMT R235, RZ, 0x7610, R235 ;  /* 0x00007610ffeb7816 */ /* 0x000fe400000000eb */
[----:B------:R-:W-:Y:S01]  /*2ea0*/  PRMT R42, RZ, 0x7610, R42 ;  /* 0x00007610ff2a7816 */ /* 0x000fe2000000002a */
[----:B-1----:R-:W-:Y:S01]  /*2eb0*/  IMAD.WIDE R28, R163, 0x2, R204 ;  /* 0x00000002a31c7825 */ /* 0x002fe200078e02cc */
[----:B------:R-:W-:Y:S02]  /*2ec0*/  PRMT R55, RZ, 0x7610, R55 ;  /* 0x00007610ff377816 */ /* 0x000fe40000000037 */
[----:B------:R-:W-:Y:S01]  /*2ed0*/  PRMT R241, RZ, 0x7610, R241 ;  /* 0x00007610fff17816 */ /* 0x000fe200000000f1 */
[----:B-----5:R-:W-:Y:S01]  /*2ee0*/  IMAD.WIDE R30, R162, 0x2, R204 ;  /* 0x00000002a21e7825 */ /* 0x020fe200078e02cc */
[----:B------:R-:W-:Y:S01]  /*2ef0*/  PRMT R233, RZ, 0x7610, R233 ;  /* 0x00007610ffe97816 */ /* 0x000fe200000000e9 */
[----:B------:R0:W5:Y:S02]  /*2f00*/  @!P0 LDG.E.U16 R235, [R26.64] ;  /* 0x000000061aeb8981 */ /* 0x000164000c1e1500 */
[----:B------:R-:W-:-:S04]  /*2f10*/  IMAD.WIDE R36, R161, 0x2, R204 ;  /* 0x00000002a1247825 */ /* 0x000fc800078e02cc */
[----:B------:R-:W-:Y:S01]  /*2f20*/  IMAD.WIDE R56, R160, 0x2, R204 ;  /* 0x00000002a0387825 */ /* 0x000fe200078e02cc */
[----:B------:R1:W4:Y:S01]  /*2f30*/  @!P1 LDG.E.U16 R42, [R28.64] ;  /* 0x000000061c2a9981 */ /* 0x000322000c1e1500 */
[----:B------:R-:W-:Y:S02]  /*2f40*/  ISETP.GE.AND P0, PT, R14, UR4, PT ;  /* 0x000000040e007c0c */ /* 0x000fe4000bf06270 */
[----:B------:R-:W-:Y:S01]  /*2f50*/  ISETP.GE.AND P1, PT, R15, UR4, PT ;  /* 0x000000040f007c0c */ /* 0x000fe2000bf26270 */
[----:B------:R0:W4:Y:S01]  /*2f60*/  @!P2 LDG.E.U16 R55, [R30.64] ;  /* 0x000000061e37a981 */ /* 0x000122000c1e1500 */
[----:B------:R-:W-:-:S03]  /*2f70*/  ISETP.GE.AND P2, PT, R16, UR4, PT ;  /* 0x0000000410007c0c */ /* 0x000fc6000bf46270 */
[----:B------:R1:W5:Y:S01]  /*2f80*/  @!P3 LDG.E.U16 R241, [R36.64] ;  /* 0x0000000624f1b981 */ /* 0x000362000c1e1500 */
[----:B------:R-:W-:-:S03]  /*2f90*/  ISETP.GE.AND P3, PT, R17, UR4, PT ;  /* 0x0000000411007c0c */ /* 0x000fc6000bf66270 */
[----:B------:R1:W5:Y:S01]  /*2fa0*/  @!P4 LDG.E.U16 R233, [R56.64] ;  /* 0x0000000638e9c981 */ /* 0x000362000c1e1500 */
[----:B------:R-:W-:Y:S01]  /*2fb0*/  ISETP.GE.AND P4, PT, R18, UR4, PT ;  /* 0x0000000412007c0c */ /* 0x000fe2000bf86270 */
[----:B0-----:R-:W-:Y:S01]  /*2fc0*/  IMAD.WIDE R26, R159, 0x2, R204 ;  /* 0x000000029f1a7825 */ /* 0x001fe200078e02cc */
[----:B------:R-:W-:Y:S02]  /*2fd0*/  PRMT R40, RZ, 0x7610, R40 ;  /* 0x00007610ff287816 */ /* 0x000fe40000000028 */
[----:B------:R-:W-:Y:S01]  /*2fe0*/  PRMT R45, RZ, 0x7610, R45 ;  /* 0x00007610ff2d7816 */ /* 0x000fe2000000002d */
[----:B-1----:R-:W-:Y:S01]  /*2ff0*/  IMAD.WIDE R28, R158, 0x2, R204 ;  /* 0x000000029e1c7825 */ /* 0x002fe200078e02cc */
[----:B------:R-:W-:Y:S02]  /*3000*/  PRMT R239, RZ, 0x7610, R239 ;  /* 0x00007610ffef7816 */ /* 0x000fe400000000ef */
[----:B------:R-:W-:Y:S01]  /*3010*/  PRMT R231, RZ, 0x7610, R231 ;  /* 0x00007610ffe77816 */ /* 0x000fe200000000e7 */
[----:B------:R-:W-:Y:S01]  /*3020*/  IMAD.WIDE R30, R157, 0x2, R204 ;  /* 0x000000029d1e7825 */ /* 0x000fe200078e02cc */
[----:B------:R-:W-:Y:S01]  /*3030*/  PRMT R38, RZ, 0x7610, R38 ;  /* 0x00007610ff267816 */ /* 0x000fe20000000026 */
[----:B------:R0:W5:Y:S02]  /*3040*/  @!P0 LDG.E.U16 R40, [R26.64] ;  /* 0x000000061a288981 */ /* 0x000164000c1e1500 */
[----:B------:R-:W-:-:S02]  /*3050*/  IMAD.WIDE R36, R156, 0x2, R204 ;  /* 0x000000029c247825 */ /* 0x000fc400078e02cc */
[----:B------:R1:W5:Y:S02]  /*3060*/  @!P1 LDG.E.U16 R45, [R28.64] ;  /* 0x000000061c2d9981 */ /* 0x000364000c1e1500 */
[----:B------:R-:W-:Y:S02]  /*3070*/  IMAD.WIDE R56, R155, 0x2, R204 ;  /* 0x000000029b387825 */ /* 0x000fe400078e02cc */
[----:B------:R0:W5:Y:S04]  /*3080*/  @!P2 LDG.E.U16 R239, [R30.64] ;  /* 0x000000061eefa981 */ /* 0x000168000c1e1500 */
[----:B------:R0:W5:Y:S04]  /*3090*/  @!P3 LDG.E.U16 R231, [R36.64] ;  /* 0x0000000624e7b981 */ /* 0x000168000c1e1500 */
[----:B------:R1:W5:Y:S04]  /*30a0*/  @!P4 LDG.E.U16 R38, [R56.64] ;  /* 0x000000063826c981 */ /* 0x000368000c1e1500 */
[----:B------:R-:W-:Y:S01]  /*30b0*/  BAR.SYNC.DEFER_BLOCKING 0x0 ;  /* 0x0000000000007b1d */ /* 0x000fe20000010000 */
[----:B------:R-:W-:Y:S01]  /*30c0*/  ISETP.GE.AND P0, PT, R25, UR4, PT ;  /* 0x0000000419007c0c */ /* 0x000fe2000bf06270 */
[----:B0-----:R-:W-:-:S02]  /*30d0*/  IMAD.MOV.U32 R26, RZ, RZ, R43 ;  /* 0x000000ffff1a7224 */ /* 0x001fc400078e002b */
[----:B------:R-:W-:Y:S01]  /*30e0*/  IMAD.MOV.U32 R27, RZ, RZ, R46 ;  /* 0x000000ffff1b7224 */ /* 0x000fe200078e002e */
[----:B------:R-:W-:-:S03]  /*30f0*/  PRMT R225, RZ, 0x7610, R225 ;  /* 0x00007610ffe17816 */ /* 0x000fc600000000e1 */
[----:B------:R-:W-:Y:S01]  /*3100*/  IMAD.WIDE R136, R173, 0x2, R26 ;  /* 0x00000002ad887825 */ /* 0x000fe200078e021a */
[----:B------:R-:W-:-:S03]  /*3110*/  PRMT R227, RZ, 0x7610, R227 ;  /* 0x00007610ffe37816 */ /* 0x000fc600000000e3 */
[C---:B------:R-:W-:Y:S01]  /*3120*/  IMAD.WIDE R36, R173.reuse, 0x2, R122 ;  /* 0x00000002ad247825 */ /* 0x040fe200078e027a */
[----:B------:R-:W-:Y:S02]  /*3130*/  PRMT R59, RZ, 0x7610, R59 ;  /* 0x00007610ff3b7816 */ /* 0x000fe4000000003b */
[----:B------:R-:W-:Y:S01]  /*3140*/  PRMT R133, RZ, 0x7610, R133 ;  /* 0x00007610ff857816 */ /* 0x000fe20000000085 */
[C---:B-1----:R-:W-:Y:S01]  /*3150*/  IMAD.WIDE R56, R173.reuse, 0x2, R120 ;  /* 0x00000002ad387825 */ /* 0x042fe200078e0278 */
[----:B------:R-:W-:Y:S01]  /*3160*/  PRMT R229, RZ, 0x7610, R229 ;  /* 0x00007610ffe57816 */ /* 0x000fe200000000e5 */
[----:B------:R0:W5:Y:S01]  /*3170*/  @!P0 LDG.E.U16 R225, [R136.64] ;  /* 0x0000000688e18981 */ /* 0x000162000c1e1500 */
[----:B------:R-:W-:Y:S01]  /*3180*/  PRMT R135, RZ, 0x7610, R135 ;  /* 0x00007610ff877816 */ /* 0x000fe20000000087 */
[C---:B------:R-:W-:Y:S01]  /*3190*/  IMAD.WIDE R28, R173.reuse, 0x2, R130 ;  /* 0x00000002ad1c7825 */ /* 0x040fe200078e0282 */
[----:B------:R-:W-:Y:S01]  /*31a0*/  PRMT R125, RZ, 0x7610, R125 ;  /* 0x00007610ff7d7816 */ /* 0x000fe2000000007d */
[----:B------:R1:W5:Y:S02]  /*31b0*/  @!P0 LDG.E.U16 R227, [R36.64] ;  /* 0x0000000624e38981 */ /* 0x000364000c1e1500 */
[----:B------:R-:W-:Y:S01]  /*31c0*/  IMAD.WIDE R30, R173, 0x2, R128 ;  /* 0x00000002ad1e7825 */ /* 0x000fe200078e0280 */
[----:B------:R-:W-:Y:S01]  /*31d0*/  PRMT R147, RZ, 0x7610, R147 ;  /* 0x00007610ff937816 */ /* 0x000fe20000000093 */
[----:B------:R1:W5:Y:S02]  /*31e0*/  @!P0 LDG.E.U16 R133, [R56.64] ;  /* 0x0000000638858981 */ /* 0x000364000c1e1500 */
[----:B0-----:R-:W-:-:S02]  /*31f0*/  IMAD.MOV.U32 R136, RZ, RZ, R50 ;  /* 0x000000ffff887224 */ /* 0x001fc400078e0032 */
[----:B------:R-:W-:Y:S01]  /*3200*/  IMAD.MOV.U32 R137, RZ, RZ, R41 ;  /* 0x000000ffff897224 */ /* 0x000fe200078e0029 */
[----:B------:R0:W5:Y:S01]  /*3210*/  @!P0 LDG.E.U16 R229, [R28.64] ;  /* 0x000000061ce58981 */ /* 0x000162000c1e1500 */
[C---:B-1----:R-:W-:Y:S01]  /*3220*/  IMAD.WIDE R36, R173.reuse, 0x2, R140 ;  /* 0x00000002ad247825 */ /* 0x042fe200078e028c */
[----:B------:R-:W-:Y:S02]  /*3230*/  PRMT R127, RZ, 0x7610, R127 ;  /* 0x00007610ff7f7816 */ /* 0x000fe4000000007f */
[----:B------:R1:W5:Y:S01]  /*3240*/  @!P0 LDG.E.U16 R135, [R30.64] ;  /* 0x000000061e878981 */ /* 0x000362000c1e1500 */
[C---:B------:R-:W-:Y:S01]  /*3250*/  IMAD.WIDE R150, R173.reuse, 0x2, R136 ;  /* 0x00000002ad967825 */ /* 0x040fe200078e0288 */
[----:B------:R-:W-:Y:S02]  /*3260*/  PRMT R223, RZ, 0x7610, R223 ;  /* 0x00007610ffdf7816 */ /* 0x000fe400000000df */
[----:B------:R1:W5:Y:S01]  /*3270*/  @!P0 LDG.E.U16 R125, [R36.64] ;  /* 0x00000006247d8981 */ /* 0x000362000c1e1500 */
[----:B------:R-:W-:Y:S01]  /*3280*/  IMAD.WIDE R144, R173, 0x2, R138 ;  /* 0x00000002ad907825 */ /* 0x000fe200078e028a */
[----:B------:R-:W-:-:S02]  /*3290*/  PRMT R57, RZ, 0x7610, R57 ;  /* 0x00007610ff397816 */ /* 0x000fc40000000039 */
[----:B------:R1:W5:Y:S01]  /*32a0*/  @!P0 LDG.E.U16 R59, [R150.64] ;  /* 0x00000006963b8981 */ /* 0x000362000c1e1500 */
[----:B0-----:R-:W-:-:S04]  /*32b0*/  IMAD.WIDE R28, R173, 0x2, R148 ;  /* 0x00000002ad1c7825 */ /* 0x001fc800078e0294 */
[C---:B------:R-:W-:Y:S01]  /*32c0*/  IMAD.WIDE R242, R173.reuse, 0x2, R182 ;  /* 0x00000002adf27825 */ /* 0x040fe200078e02b6 */
[----:B------:R0:W5:Y:S03]  /*32d0*/  @!P0 LDG.E.U16 R147, [R144.64] ;  /* 0x0000000690938981 */ /* 0x000166000c1e1500 */
[--C-:B-1----:R-:W-:Y:S01]  /*32e0*/  IMAD.MOV.U32 R151, RZ, RZ, R39.reuse ;  /* 0x000000ffff977224 */ /* 0x102fe200078e0027 */
[----:B------:R-:W-:Y:S01]  /*32f0*/  PRMT R39, RZ, 0x7610, R39 ;  /* 0x00007610ff277816 */ /* 0x000fe20000000027 */
[C---:B------:R-:W-:Y:S01]  /*3300*/  IMAD.WIDE R30, R173.reuse, 0x2, R142 ;  /* 0x00000002ad1e7825 */ /* 0x040fe200078e028e */
[----:B------:R1:W5:Y:S03]  /*3310*/  @!P0 LDG.E.U16 R127, [R28.64] ;  /* 0x000000061c7f8981 */ /* 0x000366000c1e1500 */
[C---:B------:R-:W-:Y:S01]  /*3320*/  IMAD.WIDE R36, R173.reuse, 0x2, R180 ;  /* 0x00000002ad247825 */ /* 0x040fe200078e02b4 */
[----:B------:R0:W5:Y:S03]  /*3330*/  @!P0 LDG.E.U16 R223, [R30.64] ;  /* 0x000000061edf8981 */ /* 0x000166000c1e1500 */
[----:B------:R-:W-:Y:S01]  /*3340*/  IMAD.MOV.U32 R150, RZ, RZ, R48 ;  /* 0x000000ffff967224 */ /* 0x000fe200078e0030 */
[----:B------:R-:W-:Y:S01]  /*3350*/  PRMT R43, RZ, 0x7610, R43 ;  /* 0x00007610ff2b7816 */ /* 0x000fe2000000002b */
[----:B------:R0:W5:Y:S01]  /*3360*/  @!P0 LDG.E.U16 R39, [R36.64] ;  /* 0x0000000624278981 */ /* 0x000162000c1e1500 */
[----:B------:R-:W-:Y:S01]  /*3370*/  PRMT R41, RZ, 0x7610, R41 ;  /* 0x00007610ff297816 */ /* 0x000fe20000000029 */
[C---:B-1----:R-:W-:Y:S01]  /*3380*/  IMAD.WIDE R28, R173.reuse, 0x2, R152 ;  /* 0x00000002ad1c7825 */ /* 0x042fe200078e0298 */
[----:B0-----:R-:W-:Y:S01]  /*3390*/  PRMT R145, RZ, 0x7610, R145 ;  /* 0x00007610ff917816 */ /* 0x001fe20000000091 */
[----:B------:R0:W5:Y:S01]  /*33a0*/  @!P0 LDG.E.U16 R57, [R242.64] ;  /* 0x00000006f2398981 */ /* 0x000162000c1e1500 */
[----:B------:R-:W-:Y:S01]  /*33b0*/  PRMT R249, RZ, 0x7610, R249 ;  /* 0x00007610fff97816 */ /* 0x000fe200000000f9 */
[C---:B------:R-:W-:Y:S01]  /*33c0*/  IMAD.WIDE R30, R173.reuse, 0x2, R150 ;  /* 0x00000002ad1e7825 */ /* 0x040fe200078e0296 */
[----:B------:R-:W-:Y:S01]  /*33d0*/  PRMT R46, RZ, 0x7610, R46 ;  /* 0x00007610ff2e7816 */ /* 0x000fe2000000002e */
[----:B------:R1:W5:Y:S02]  /*33e0*/  @!P0 LDG.E.U16 R43, [R28.64] ;  /* 0x000000061c2b8981 */ /* 0x000364000c1e1500 */
[C---:B------:R-:W-:Y:S01]  /*33f0*/  IMAD.WIDE R244, R173.reuse, 0x2, R184 ;  /* 0x00000002adf47825 */ /* 0x040fe200078e02b8 */
[----:B------:R-:W-:Y:S01]  /*3400*/  PRMT R251, RZ, 0x7610, R251 ;  /* 0x00007610fffb7816 */ /* 0x000fe200000000fb */
[----:B------:R1:W5:Y:S02]  /*3410*/  @!P0 LDG.E.U16 R41, [R30.64] ;  /* 0x000000061e298981 */ /* 0x000364000c1e1500 */
[C---:B------:R-:W-:Y:S01]  /*3420*/  IMAD.WIDE R36, R173.reuse, 0x2, R190 ;  /* 0x00000002ad247825 */ /* 0x040fe200078e02be */
[----:B------:R-:W-:Y:S01]  /*3430*/  PRMT R48, RZ, 0x7610, R48 ;  /* 0x00007610ff307816 */ /* 0x000fe20000000030 */
[----:B------:R1:W5:Y:S02]  /*3440*/  @!P0 LDG.E.U16 R145, [R244.64] ;  /* 0x00000006f4918981 */ /* 0x000364000c1e1500 */
[C---:B0-----:R-:W-:Y:S01]  /*3450*/  IMAD.WIDE R242, R173.reuse, 0x2, R192 ;  /* 0x00000002adf27825 */ /* 0x041fe200078e02c0 */
[----:B------:R-:W-:Y:S01]  /*3460*/  PRMT R247, RZ, 0x7610, R247 ;  /* 0x00007610fff77816 */ /* 0x000fe200000000f7 */
[----:B------:R0:W5:Y:S01]  /*3470*/  @!P0 LDG.E.U16 R249, [R36.64] ;  /* 0x0000000624f98981 */ /* 0x000162000c1e1500 */
[----:B------:R-:W-:Y:S01]  /*3480*/  PRMT R54, RZ, 0x7610, R54 ;  /* 0x00007610ff367816 */ /* 0x000fe20000000036 */
[C---:B-1----:R-:W-:Y:S01]  /*3490*/  IMAD.WIDE R28, R173.reuse, 0x2, R186 ;  /* 0x00000002ad1c7825 */ /* 0x042fe200078e02ba */
        /* <DEDUP_REMOVED lines=10> */
[----:B------:R0:W5:Y:S02]  /*3540*/  @!P0 LDG.E.U16 R247, [R244.64] ;  /* 0x00000006f4f78981 */ /* 0x000164000c1e1500 */
[C---:B-1----:R-:W-:Y:S01]  /*3550*/  IMAD.WIDE R242, R173.reuse, 0x2, R206 ;  /* 0x00000002adf27825 */ /* 0x042fe200078e02ce */
[----:B------:R-:W-:Y:S01]  /*3560*/  PRMT R132, RZ, 0x7610, R132 ;  /* 0x00007610ff847816 */ /* 0x000fe20000000084 */
[----:B------:R1:W5:Y:S01]  /*3570*/  @!P0 LDG.E.U16 R54, [R36.64] ;  /* 0x0000000624368981 */ /* 0x000362000c1e1500 */
[----:B------:R-:W-:Y:S01]  /*3580*/  PRMT R134, RZ, 0x7610, R134 ;  /* 0x00007610ff867816 */ /* 0x000fe20000000086 */
[----:B------:R-:W-:-:S02]  /*3590*/  IMAD.WIDE R28, R173, 0x2, R196 ;  /* 0x00000002ad1c7825 */ /* 0x000fc400078e02c4 */
        /* <DEDUP_REMOVED lines=9> */
[----:B------:R1:W5:Y:S02]  /*3630*/  @!P0 LDG.E.U16 R50, [R244.64] ;  /* 0x00000006f4328981 */ /* 0x000364000c1e1500 */
[C---:B------:R-:W-:Y:S01]  /*3640*/  IMAD.WIDE R242, R173.reuse, 0x2, R218 ;  /* 0x00000002adf27825 */ /* 0x040fe200078e02da */
[----:B------:R-:W-:Y:S01]  /*3650*/  PRMT R224, RZ, 0x7610, R224 ;  /* 0x00007610ffe07816 */ /* 0x000fe200000000e0 */
[----:B------:R1:W5:Y:S01]  /*3660*/  @!P0 LDG.E.U16 R132, [R36.64] ;  /* 0x0000000624848981 */ /* 0x000362000c1e1500 */
[----:B------:R-:W-:Y:S01]  /*3670*/  PRMT R226, RZ, 0x7610, R226 ;  /* 0x00007610ffe27816 */ /* 0x000fe200000000e2 */
[----:B------:R-:W-:-:S02]  /*3680*/  IMAD.WIDE R28, R173, 0x2, R202 ;  /* 0x00000002ad1c7825 */ /* 0x000fc400078e02ca */
[----:B------:R1:W5:Y:S02]  /*3690*/  @!P0 LDG.E.U16 R134, [R242.64] ;  /* 0x00000006f2868981 */ /* 0x000364000c1e1500 */
[C---:B0-----:R-:W-:Y:S02]  /*36a0*/  IMAD.WIDE R30, R173.reuse, 0x2, R208 ;  /* 0x00000002ad1e7825 */ /* 0x041fe400078e02d0 */
[----:B------:R-:W5:Y:S02]  /*36b0*/  @!P0 LDG.E.U16 R124, [R28.64] ;  /* 0x000000061c7c8981 */ /* 0x000f64000c1e1500 */
[C---:B-1----:R-:W-:Y:S02]  /*36c0*/  IMAD.WIDE R244, R173.reuse, 0x2, R212 ;  /* 0x00000002adf47825 */ /* 0x042fe400078e02d4 */
[----:B------:R-:W5:Y:S02]  /*36d0*/  @!P0 LDG.E.U16 R126, [R30.64] ;  /* 0x000000061e7e8981 */ /* 0x000f64000c1e1500 */
[----:B------:R-:W-:-:S02]  /*36e0*/  IMAD.WIDE R36, R173, 0x2, R216 ;  /* 0x00000002ad247825 */ /* 0x000fc400078e02d8 */
[----:B------:R-:W5:Y:S02]  /*36f0*/  @!P0 LDG.E.U16 R222, [R244.64] ;  /* 0x00000006f4de8981 */ /* 0x000f64000c1e1500 */
[----:B------:R-:W-:Y:S02]  /*3700*/  IMAD.WIDE R242, R173, 0x2, R220 ;  /* 0x00000002adf27825 */ /* 0x000fe400078e02dc */
[----:B------:R-:W5:Y:S04]  /*3710*/  @!P0 LDG.E.U16 R224, [R36.64] ;  /* 0x0000000624e08981 */ /* 0x000f68000c1e1500 */
[----:B------:R-:W5:Y:S04]  /*3720*/  @!P0 LDG.E.U16 R226, [R242.64] ;  /* 0x00000006f2e28981 */ /* 0x000f68000c1e1500 */
[----:B--2---:R-:W-:Y:S04]  /*3730*/  STS.U16 [R22+0x2000], R51 ;  /* 0x0020003316007388 */ /* 0x004fe80000000400 */
[----:B---3--:R-:W-:Y:S04]  /*3740*/  STS.U16 [R22+0x2400], R53 ;  /* 0x0024003516007388 */ /* 0x008fe80000000400 */
[----:B----4-:R-:W-:Y:S04]  /*3750*/  STS.U16 [R22+0x2800], R55 ;  /* 0x0028003716007388 */ /* 0x010fe80000000400 */
[----:B-----5:R-:W-:Y:S04]  /*3760*/  STS.U16 [R22+0x2c00], R45 ;  /* 0x002c002d16007388 */ /* 0x020fe80000000400 */
[----:B------:R-:W-:Y:S04]  /*3770*/  STS.U16 [R172+0x2100], R47 ;  /* 0x0021002fac007388 */ /* 0x000fe80000000400 */
        /* <DEDUP_REMOVED lines=12> */
[----:B------:R-:W-:Y:S04]  /*3840*/  STS.U16 [R22], R229 ;  /* 0x000000e516007388 */ /* 0x000fe80000000400 */
        /* <DEDUP_REMOVED lines=30> */
[----:B------:R-:W-:Y:S06]  /*3a30*/  BAR.SYNC.DEFER_BLOCKING 0x0 ;  /* 0x0000000000007b1d */ /* 0x000fec0000010000 */
[----:B------:R-:W-:Y:S04]  /*3a40*/  LDSM.16.MT88.4 R144, [R24+0x2000] ;  /* 0x002000001890783b */ /* 0x000fe80000004200 */
[----:B------:R-:W0:Y:S04]  /*3a50*/  LDSM.16.M88.4 R52, [R23] ;  /* 0x000000001734783b */ /* 0x000e280000000200 */
[----:B------:R-:W1:Y:S04]  /*3a60*/  LDSM.16.M88.4 R48, [R23+0x800] ;  /* 0x000800001730783b */ /* 0x000e680000000200 */
[----:B------:R-:W2:Y:S04]  /*3a70*/  LDSM.16.M88.4 R44, [R23+0x1000] ;  /* 0x00100000172c783b */ /* 0x000ea80000000200 */
[----:B------:R-:W3:Y:S04]  /*3a80*/  LDSM.16.M88.4 R40, [R23+0x1800] ;  /* 0x001800001728783b */ /* 0x000ee80000000200 */
[----:B------:R-:W4:Y:S04]  /*3a90*/  LDSM.16.MT88.4 R36, [R178+0x2000] ;  /* 0x00200000b224783b */ /* 0x000f280000004200 */
[----:B------:R-:W5:Y:S04]  /*3aa0*/  LDSM.16.MT88.4 R28, [R24+0x2800] ;  /* 0x00280000181c783b */ /* 0x000f680000004200 */
[----:B------:R-:W3:Y:S04]  /*3ab0*/  LDSM.16.MT88.4 R124, [R177+0x2000] ;  /* 0x00200000b17c783b */ /* 0x000ee80000004200 */
[----:B------:R-:W4:Y:S04]  /*3ac0*/  LDSM.16.MT88.4 R132, [R176+0x2000] ;  /* 0x00200000b084783b */ /* 0x000f280000004200 */
[----:B------:R-:W-:Y:S01]  /*3ad0*/  LDSM.16.MT88.4 R56, [R176+0x2800] ;  /* 0x00280000b038783b */ /* 0x000fe20000004200 */
[C---:B0-----:R-:W-:Y:S08]  /*3ae0*/  HMMA.16816.F32.BF16 R116, R144.reuse, R52, R116 ;  /* 0x000000349074723c */ /* 0x041ff00000041874 */
[C---:B-1----:R-:W-:Y:S08]  /*3af0*/  HMMA.16816.F32.BF16 R112, R144.reuse, R48, R112 ;  /* 0x000000309070723c */ /* 0x042ff00000041870 */
[C---:B--2---:R-:W-:Y:S08]  /*3b00*/  HMMA.16816.F32.BF16 R108, R144.reuse, R44, R108 ;  /* 0x0000002c906c723c */ /* 0x044ff0000004186c */
[----:B---3--:R-:W-:Y:S08]  /*3b10*/  HMMA.16816.F32.BF16 R104, R144, R40, R104 ;  /* 0x000000289068723c */ /* 0x008ff00000041868 */
[C---:B----4-:R-:W-:Y:S08]  /*3b20*/  HMMA.16816.F32.BF16 R68, R36.reuse, R52, R68 ;  /* 0x000000342444723c */ /* 0x050ff00000041844 */
[C---:B------:R-:W-:Y:S08]  /*3b30*/  HMMA.16816.F32.BF16 R64, R36.reuse, R48, R64 ;  /* 0x000000302440723c */ /* 0x040ff00000041840 */
[C---:B------:R-:W-:Y:S08]  /*3b40*/  HMMA.16816.F32.BF16 R60, R36.reuse, R44, R60 ;  /* 0x0000002c243c723c */ /* 0x040ff0000004183c */
[----:B------:R-:W-:Y:S01]  /*3b50*/  HMMA.16816.F32.BF16 R32, R36, R40, R32 ;  /* 0x000000282420723c */ /* 0x000fe20000041820 */
[----:B------:R-:W0:Y:S07]  /*3b60*/  LDSM.16.MT88.4 R36, [R177+0x2800] ;  /* 0x00280000b124783b */ /* 0x000e2e0000004200 */
[C---:B-----5:R-:W-:Y:S08]  /*3b70*/  HMMA.16816.F32.BF16 R116, R28.reuse, R54, R116 ;  /* 0x000000361c74723c */ /* 0x060ff00000041874 */
[C---:B------:R-:W-:Y:S08]  /*3b80*/  HMMA.16816.F32.BF16 R112, R28.reuse, R50, R112 ;  /* 0x000000321c70723c */ /* 0x040ff00000041870 */
[C---:B------:R-:W-:Y:S08]  /*3b90*/  HMMA.16816.F32.BF16 R108, R28.reuse, R46, R108 ;  /* 0x0000002e1c6c723c */ /* 0x040ff0000004186c */
[----:B------:R-:W-:Y:S01]  /*3ba0*/  HMMA.16816.F32.BF16 R104, R28, R42, R104 ;  /* 0x0000002a1c68723c */ /* 0x000fe20000041868 */
[----:B------:R-:W1:Y:S07]  /*3bb0*/  LDSM.16.MT88.4 R28, [R178+0x2800] ;  /* 0x00280000b21c783b */ /* 0x000e6e0000004200 */
[C---:B------:R-:W-:Y:S08]  /*3bc0*/  HMMA.16816.F32.BF16 R84, R124.reuse, R52, R84 ;  /* 0x000000347c54723c */ /* 0x040ff00000041854 */
[C---:B------:R-:W-:Y:S08]  /*3bd0*/  HMMA.16816.F32.BF16 R80, R124.reuse, R48, R80 ;  /* 0x000000307c50723c */ /* 0x040ff00000041850 */
[C---:B------:R-:W-:Y:S08]  /*3be0*/  HMMA.16816.F32.BF16 R76, R124.reuse, R44, R76 ;  /* 0x0000002c7c4c723c */ /* 0x040ff0000004184c */
[----:B------:R-:W-:Y:S08]  /*3bf0*/  HMMA.16816.F32.BF16 R72, R124, R40, R72 ;  /* 0x000000287c48723c */ /* 0x000ff00000041848 */
[C---:B------:R-:W-:Y:S08]  /*3c00*/  HMMA.16816.F32.BF16 R100, R132.reuse, R52, R100 ;  /* 0x000000348464723c */ /* 0x040ff00000041864 */
[C---:B------:R-:W-:Y:S08]  /*3c10*/  HMMA.16816.F32.BF16 R96, R132.reuse, R48, R96 ;  /* 0x000000308460723c */ /* 0x040ff00000041860 */
[C---:B------:R-:W-:Y:S08]  /*3c20*/  HMMA.16816.F32.BF16 R92, R132.reuse, R44, R92 ;  /* 0x0000002c845c723c */ /* 0x040ff0000004185c */
[----:B------:R-:W-:Y:S01]  /*3c30*/  HMMA.16816.F32.BF16 R88, R132, R40, R88 ;  /* 0x000000288458723c */ /* 0x000fe20000041858 */
[----:B------:R-:W-:-:S04]  /*3c40*/  IADD3 R179, R179, -0x1, RZ ;  /* 0xffffffffb3b37810 */ /* 0x000fc80007ffe0ff */
[----:B------:R-:W-:Y:S01]  /*3c50*/  ISETP.NE.U32.AND P0, PT, R179, RZ, PT ;  /* 0x000000ffb300720c */ /* 0x000fe20003f05070 */
[C---:B------:R-:W-:Y:S02]  /*3c60*/  IMAD.WIDE R26, R171.reuse, 0x2, R26 ;  /* 0x00000002ab1a7825 */ /* 0x040fe400078e021a */
[----:B0-----:R-:W-:Y:S01]  /*3c70*/  HMMA.16816.F32.BF16 R84, R36, R54, R84 ;  /* 0x000000362454723c */ /* 0x001fe20000041854 */
[----:B------:R-:W-:Y:S01]  /*3c80*/  UIADD3 UR4, UR4, -0x20, URZ ;  /* 0xffffffe004047890 */ /* 0x000fe2000fffe03f */
[----:B------:R-:W-:-:S06]  /*3c90*/  IMAD.WIDE R40, R171, 0x2, R136 ;  /* 0x00000002ab287825 */ /* 0x000fcc00078e0288 */
[----:B------:R-:W-:Y:S01]  /*3ca0*/  HMMA.16816.F32.BF16 R80, R36, R50, R80 ;  /* 0x000000322450723c */ /* 0x000fe20000041850 */
[----:B------:R-:W-:-:S07]  /*3cb0*/  IMAD.WIDE R220, R171, 0x2, R220 ;  /* 0x00000002abdc7825 */ /* 0x000fce00078e02dc */
[----:B------:R-:W-:Y:S01]  /*3cc0*/  HMMA.16816.F32.BF16 R76, R36, R46, R76 ;  /* 0x0000002e244c723c */ /* 0x000fe2000004184c */
[----:B------:R-:W-:-:S07]  /*3cd0*/  IMAD.WIDE R218, R171, 0x2, R218 ;  /* 0x00000002abda7825 */ /* 0x000fce00078e02da */
[----:B------:R-:W-:Y:S01]  /*3ce0*/  HMMA.16816.F32.BF16 R72, R36, R42, R72 ;  /* 0x0000002a2448723c */ /* 0x000fe20000041848 */
[----:B------:R-:W-:-:S06]  /*3cf0*/  IMAD.WIDE R216, R171, 0x2, R216 ;  /* 0x00000002abd87825 */ /* 0x000fcc00078e02d8 */
[C---:B------:R-:W-:Y:S01]  /*3d00*/  IMAD.WIDE R38, R171.reuse, 0x2, R150 ;  /* 0x00000002ab267825 */ /* 0x040fe200078e0296 */
[----:B------:R-:W-:Y:S03]  /*3d10*/  HMMA.16816.F32.BF16 R100, R56, R54, R100 ;  /* 0x000000363864723c */ /* 0x000fe60000041864 */
[----:B------:R-:W-:-:S05]  /*3d20*/  IMAD.WIDE R214, R171, 0x2, R214 ;  /* 0x00000002abd67825 */ /* 0x000fca00078e02d6 */
[----:B------:R-:W-:Y:S01]  /*3d30*/  HMMA.16816.F32.BF16 R96, R56, R50, R96 ;  /* 0x000000323860723c */ /* 0x000fe20000041860 */
[----:B------:R-:W-:-:S04]  /*3d40*/  IMAD.WIDE R212, R171, 0x2, R212 ;  /* 0x00000002abd47825 */ /* 0x000fc800078e02d4 */
[----:B------:R-:W-:-:S03]  /*3d50*/  IMAD.WIDE R210, R171, 0x2, R210 ;  /* 0x00000002abd27825 */ /* 0x000fc600078e02d2 */
[----:B------:R-:W-:Y:S01]  /*3d60*/  HMMA.16816.F32.BF16 R92, R56, R46, R92 ;  /* 0x0000002e385c723c */ /* 0x000fe2000004185c */
[----:B------:R-:W-:-:S04]  /*3d70*/  IMAD.WIDE R208, R171, 0x2, R208 ;  /* 0x00000002abd07825 */ /* 0x000fc800078e02d0 */
[----:B------:R-:W-:-:S03]  /*3d80*/  IMAD.WIDE R206, R171, 0x2, R206 ;  /* 0x00000002abce7825 */ /* 0x000fc600078e02ce */
[----:B------:R-:W-:Y:S01]  /*3d90*/  HMMA.16816.F32.BF16 R88, R56, R42, R88 ;  /* 0x0000002a3858723c */ /* 0x000fe20000041858 */
[----:B------:R-:W-:-:S04]  /*3da0*/  IMAD.WIDE R202, R171, 0x2, R202 ;  /* 0x00000002abca7825 */ /* 0x000fc800078e02ca */
[----:B------:R-:W-:-:S03]  /*3db0*/  IMAD.WIDE R200, R171, 0x2, R200 ;  /* 0x00000002abc87825 */ /* 0x000fc600078e02c8 */
[----:B-1----:R-:W-:Y:S01]  /*3dc0*/  HMMA.16816.F32.BF16 R68, R28, R54, R68 ;  /* 0x000000361c44723c */ /* 0x002fe20000041844 */
        /* <DEDUP_REMOVED lines=10> */
[----:B------:R-:W-:-:S04]  /*3e70*/  IMAD.WIDE R184, R171, 0x2, R184 ;  /* 0x00000002abb87825 */ /* 0x000fc800078e02b8 */
[----:B------:R-:W-:-:S04]  /*3e80*/  IMAD.WIDE R182, R171, 0x2, R182 ;  /* 0x00000002abb67825 */ /* 0x000fc800078e02b6 */
[----:B------:R-:W-:-:S04]  /*3e90*/  IMAD.WIDE R180, R171, 0x2, R180 ;  /* 0x00000002abb47825 */ /* 0x000fc800078e02b4 */
[----:B------:R-:W-:-:S04]  /*3ea0*/  IMAD.WIDE R152, R171, 0x2, R152 ;  /* 0x00000002ab987825 */ /* 0x000fc800078e0298 */
[----:B------:R-:W-:Y:S02]  /*3eb0*/  IMAD.MOV.U32 R48, RZ, RZ, R38 ;  /* 0x000000ffff307224 */ /* 0x000fe400078e0026 */
[----:B------:R-:W-:-:S04]  /*3ec0*/  IMAD.WIDE R138, R171, 0x2, R138 ;  /* 0x00000002ab8a7825 */ /* 0x000fc800078e028a */
[----:B------:R-:W-:Y:S02]  /*3ed0*/  IMAD.MOV.U32 R50, RZ, RZ, R40 ;  /* 0x000000ffff327224 */ /* 0x000fe400078e0028 */
[----:B------:R-:W-:-:S04]  /*3ee0*/  IMAD.WIDE R140, R171, 0x2, R140 ;  /* 0x00000002ab8c7825 */ /* 0x000fc800078e028c */
[----:B------:R-:W-:-:S04]  /*3ef0*/  IMAD.WIDE R142, R171, 0x2, R142 ;  /* 0x00000002ab8e7825 */ /* 0x000fc800078e028e */
[----:B------:R-:W-:-:S04]  /*3f00*/  IMAD.WIDE R148, R171, 0x2, R148 ;  /* 0x00000002ab947825 */ /* 0x000fc800078e0294 */
[----:B------:R-:W-:-:S04]  /*3f10*/  IMAD.WIDE R120, R171, 0x2, R120 ;  /* 0x00000002ab787825 */ /* 0x000fc800078e0278 */
[----:B------:R-:W-:-:S04]  /*3f20*/  IMAD.WIDE R122, R171, 0x2, R122 ;  /* 0x00000002ab7a7825 */ /* 0x000fc800078e027a */
[----:B------:R-:W-:Y:S02]  /*3f30*/  IMAD.MOV.U32 R43, RZ, RZ, R26 ;  /* 0x000000ffff2b7224 */ /* 0x000fe400078e001a */
[----:B------:R-:W-:Y:S02]  /*3f40*/  IMAD.MOV.U32 R46, RZ, RZ, R27 ;  /* 0x000000ffff2e7224 */ /* 0x000fe400078e001b */
[----:B------:R-:W-:-:S04]  /*3f50*/  IMAD.WIDE R128, R171, 0x2, R128 ;  /* 0x00000002ab807825 */ /* 0x000fc800078e0280 */
[----:B------:R-:W-:-:S04]  /*3f60*/  IMAD.WIDE R130, R171, 0x2, R130 ;  /* 0x00000002ab827825 */ /* 0x000fc800078e0282 */
[----:B------:R-:W-:Y:S01]  /*3f70*/  IMAD.WIDE R204, R170, 0x2, R204 ;  /* 0x00000002aacc7825 */ /* 0x000fe200078e02cc */
[----:B------:R-:W-:Y:S01]  /*3f80*/  @!P0 CALL.REL.NOINC `(.L_x_2) ;  /* 0x0000001000008944 */ /* 0x000fe20003c00000 */
[----:B------:R-:W-:Y:S05]  /*3f90*/  BRA `(.L_x_3) ;  /* 0xffffed1000007947 */ /* 0x000fea000383ffff */
.L_x_2:
[----:B------:R-:W-:Y:S02]  /*3fa0*/  F2FP.BF16.PACK_AB R8, R67, R71 ;  /* 0x000000474308723e */ /* 0x000fe400000010ff */
[----:B------:R-:W-:Y:S02]  /*3fb0*/  F2FP.BF16.PACK_AB R10, R83, R87 ;  /* 0x00000057530a723e */ /* 0x000fe400000010ff */
[----:B------:R-:W-:Y:S02]  /*3fc0*/  F2FP.BF16.PACK_AB R12, R99, R103 ;  /* 0x00000067630c723e */ /* 0x000fe400000010ff */
[----:B------:R-:W-:Y:S02]  /*3fd0*/  F2FP.BF16.PACK_AB R4, R115, R119 ;  /* 0x000000777304723e */ /* 0x000fe400000010ff */
[----:B------:R-:W-:Y:S02]  /*3fe0*/  F2FP.BF16.PACK_AB R6, R65, R69 ;  /* 0x000000454106723e */ /* 0x000fe400000010ff */
[----:B------:R-:W-:-:S02]  /*3ff0*/  F2FP.BF16.PACK_AB R14, R81, R85 ;  /* 0x00000055510e723e */ /* 0x000fc400000010ff */
        /* <DEDUP_REMOVED lines=26> */
.L_x_1:
[----:B------:R-:W-:Y:S01]  /*41a0*/  BAR.SYNC.DEFER_BLOCKING 0x0 ;  /* 0x0000000000007b1d */ /* 0x000fe20000010000 */
[C---:B------:R-:W-:Y:S01]  /*41b0*/  LOP3.LUT R18, R21.reuse, 0x78, RZ, 0xc0, !PT ;  /* 0x0000007815127812 */ /* 0x040fe200078ec0ff */
[----:B------:R-:W-:Y:S01]  /*41c0*/  IMAD R34, R20, c[0x0][0x194], RZ ;  /* 0x0000650014227a24 */ /* 0x000fe200078e02ff */
[----:B------:R-:W-:Y:S02]  /*41d0*/  SHF.R.S32.HI R24, RZ, 0x4, R0 ;  /* 0x00000004ff187819 */ /* 0x000fe40000011400 */
[----:B------:R-:W-:Y:S01]  /*41e0*/  LOP3.LUT R21, R21, 0x380, RZ, 0xc0, !PT ;  /* 0x0000038015157812 */ /* 0x000fe200078ec0ff */
[----:B------:R-:W-:Y:S01]  /*41f0*/  IMAD R18, R3, 0x20, R18 ;  /* 0x0000002003127824 */ /* 0x000fe200078e0212 */
[----:B------:R-:W-:Y:S02]  /*4200*/  SGXT R3, R24, 0x1 ;  /* 0x000000011803781a */ /* 0x000fe40000000200 */
[----:B------:R-:W-:-:S02]  /*4210*/  ISETP.GE.AND P0, PT, R20, c[0x0][0x178], PT ;  /* 0x00005e0014007a0c */ /* 0x000fc40003f06270 */
[----:B------:R-:W-:Y:S01]  /*4220*/  LOP3.LUT R3, R18, 0x1008, R3, 0x78, !PT ;  /* 0x0000100812037812 */ /* 0x000fe200078e7803 */
[C---:B------:R-:W-:Y:S01]  /*4230*/  IMAD.SHL.U32 R18, R0.reuse, 0x20, RZ ;  /* 0x0000002000127824 */ /* 0x040fe200078e00ff */
[----:B------:R-:W-:Y:S02]  /*4240*/  LOP3.LUT R0, R0, 0xc, RZ, 0xc0, !PT ;  /* 0x0000000c00007812 */ /* 0x000fe400078ec0ff */
[--C-:B------:R-:W-:Y:S02]  /*4250*/  LOP3.LUT R52, R19, 0xc, R2.reuse, 0xfe, !PT ;  /* 0x0000000c13347812 */ /* 0x100fe400078efe02 */
[----:B------:R-:W-:Y:S02]  /*4260*/  LOP3.LUT R25, R18, 0x60, RZ, 0xc0, !PT ;  /* 0x0000006012197812 */ /* 0x000fe400078ec0ff */
[----:B------:R-:W-:Y:S01]  /*4270*/  LOP3.LUT R18, R3, 0x10, RZ, 0x3c, !PT ;  /* 0x0000001003127812 */ /* 0x000fe200078e3cff */
[----:B------:R-:W-:Y:S01]  /*4280*/  IMAD R53, R52, c[0x0][0x198], RZ ;  /* 0x0000660034357a24 */ /* 0x000fe200078e02ff */
[C-C-:B------:R-:W-:Y:S01]  /*4290*/  LOP3.LUT R50, R19.reuse, 0x10, R2.reuse, 0xfe, !PT ;  /* 0x0000001013327812 */ /* 0x140fe200078efe02 */
[C---:B------:R-:W-:Y:S01]  /*42a0*/  IMAD R25, R0.reuse, 0x400, R25 ;  /* 0x0000040000197824 */ /* 0x040fe200078e0219 */
[C-C-:B------:R-:W-:Y:S01]  /*42b0*/  LOP3.LUT R51, R19.reuse, 0x12, R2.reuse, 0xfe, !PT ;  /* 0x0000001213337812 */ /* 0x140fe200078efe02 */
[----:B------:R-:W-:Y:S01]  /*42c0*/  STS.64 [R3], R112 ;  /* 0x0000007003007388 */ /* 0x000fe20000000a00 */
[C-C-:B------:R-:W-:Y:S01]  /*42d0*/  LOP3.LUT R33, R19.reuse, 0x14, R2.reuse, 0xfe, !PT ;  /* 0x0000001413217812 */ /* 0x140fe200078efe02 */
[----:B------:R-:W-:Y:S01]  /*42e0*/  IMAD R0, R0, 0x2, R25 ;  /* 0x0000000200007824 */ /* 0x000fe200078e0219 */
[C-C-:B------:R-:W-:Y:S01]  /*42f0*/  LOP3.LUT R32, R19.reuse, 0x16, R2.reuse, 0xfe, !PT ;  /* 0x0000001613207812 */ /* 0x140fe200078efe02 */
[----:B------:R-:W-:Y:S01]  /*4300*/  STS.64 [R3+0x200], R22 ;  /* 0x0002001603007388 */ /* 0x000fe20000000a00 */
[----:B------:R-:W-:Y:S01]  /*4310*/  LOP3.LUT R61, R19, 0x18, R2, 0xfe, !PT ;  /* 0x00000018133d7812 */ /* 0x000fe200078efe02 */
[----:B------:R-:W-:Y:S01]  /*4320*/  IMAD.IADD R68, R21, 0x1, R0 ;  /* 0x0000000115447824 */ /* 0x000fe200078e0200 */
[----:B------:R-:W-:Y:S01]  /*4330*/  LEA R0, P2, R34, c[0x0][0x170], 0x1 ;  /* 0x00005c0022007a11 */ /* 0x000fe200078408ff */
[----:B------:R0:W-:Y:S01]  /*4340*/  STS.64 [R3+0x80], R96 ;  /* 0x0000806003007388 */ /* 0x0001e20000000a00 */
[----:B------:R-:W-:Y:S01]  /*4350*/  LOP3.LUT R59, R19, 0x1a, R2, 0xfe, !PT ;  /* 0x0000001a133b7812 */ /* 0x000fe200078efe02 */
[----:B------:R-:W-:Y:S01]  /*4360*/  IMAD R57, R50, c[0x0][0x198], RZ ;  /* 0x0000660032397a24 */ /* 0x000fe200078e02ff */
[----:B------:R-:W-:Y:S01]  /*4370*/  LOP3.LUT R69, R68, 0x18, RZ, 0x3c, !PT ;  /* 0x0000001844457812 */ /* 0x000fe200078e3cff */
[----:B------:R-:W-:Y:S01]  /*4380*/  STS.64 [R3+0x280], R16 ;  /* 0x0002801003007388 */ /* 0x000fe20000000a00 */
[----:B------:R-:W-:-:S02]  /*4390*/  LEA.HI.X.SX32 R34, R34, c[0x0][0x174], 0x1, P2 ;  /* 0x00005d0022227a11 */ /* 0x000fc400010f0eff */
[C-C-:B------:R-:W-:Y:S01]  /*43a0*/  LOP3.LUT R58, R19.reuse, 0x1c, R2.reuse, 0xfe, !PT ;  /* 0x0000001c133a7812 */ /* 0x140fe200078efe02 */
[----:B------:R-:W-:Y:S01]  /*43b0*/  STS.64 [R3+0x100], R80 ;  /* 0x0001005003007388 */ /* 0x000fe20000000a00 */
[C-C-:B------:R-:W-:Y:S02]  /*43c0*/  LOP3.LUT R49, R19.reuse, 0x1e, R2.reuse, 0xfe, !PT ;  /* 0x0000001e13317812 */ /* 0x140fe400078efe02 */
[C-C-:B------:R-:W-:Y:S01]  /*43d0*/  LOP3.LUT R101, R19.reuse, 0x20, R2.reuse, 0xfe, !PT ;  /* 0x0000002013657812 */ /* 0x140fe200078efe02 */
[----:B------:R1:W-:Y:S01]  /*43e0*/  STS.64 [R3+0x300], R14 ;  /* 0x0003000e03007388 */ /* 0x0003e20000000a00 */
[C-C-:B------:R-:W-:Y:S02]  /*43f0*/  LOP3.LUT R100, R19.reuse, 0x22, R2.reuse, 0xfe, !PT ;  /* 0x0000002213647812 */ /* 0x140fe400078efe02 */
[C-C-:B0-----:R-:W-:Y:S01]  /*4400*/  LOP3.LUT R97, R19.reuse, 0x28, R2.reuse, 0xfe, !PT ;  /* 0x0000002813617812 */ /* 0x141fe200078efe02 */
[----:B------:R0:W-:Y:S01]  /*4410*/  STS.64 [R3+0x180], R64 ;  /* 0x0001804003007388 */ /* 0x0001e20000000a00 */
[----:B------:R-:W-:-:S02]  /*4420*/  LOP3.LUT R96, R19, 0x2a, R2, 0xfe, !PT ;  /* 0x0000002a13607812 */ /* 0x000fc400078efe02 */
[C-C-:B------:R-:W-:Y:S01]  /*4430*/  LOP3.LUT R95, R19.reuse, 0x2c, R2.reuse, 0xfe, !PT ;  /* 0x0000002c135f7812 */ /* 0x140fe200078efe02 */
[----:B------:R2:W-:Y:S01]  /*4440*/  STS.64 [R3+0x380], R6 ;  /* 0x0003800603007388 */ /* 0x0005e20000000a00 */
[C-C-:B------:R-:W-:Y:S02]  /*4450*/  LOP3.LUT R94, R19.reuse, 0x2e, R2.reuse, 0xfe, !PT ;  /* 0x0000002e135e7812 */ /* 0x140fe400078efe02 */
[C-C-:B------:R-:W-:Y:S01]  /*4460*/  LOP3.LUT R93, R19.reuse, 0x30, R2.reuse, 0xfe, !PT ;  /* 0x00000030135d7812 */ /* 0x140fe200078efe02 */
[----:B------:R-:W-:Y:S01]  /*4470*/  STS.64 [R18+0x2000], R114 ;  /* 0x0020007212007388 */ /* 0x000fe20000000a00 */
[C-C-:B-1----:R-:W-:Y:S02]  /*4480*/  LOP3.LUT R14, R19.reuse, 0x4, R2.reuse, 0xfe, !PT ;  /* 0x00000004130e7812 */ /* 0x142fe400078efe02 */
[C-C-:B------:R-:W-:Y:S01]  /*4490*/  LOP3.LUT R92, R19.reuse, 0x32, R2.reuse, 0xfe, !PT ;  /* 0x00000032135c7812 */ /* 0x140fe200078efe02 */
[----:B------:R-:W-:Y:S01]  /*44a0*/  STS.64 [R18+0x2200], R4 ;  /* 0x0022000412007388 */ /* 0x000fe20000000a00 */
[----:B0-----:R-:W-:Y:S01]  /*44b0*/  LOP3.LUT R64, R68, 0x8, RZ, 0x3c, !PT ;  /* 0x0000000844407812 */ /* 0x001fe200078e3cff */
[----:B------:R-:W-:Y:S01]  /*44c0*/  IMAD R25, R14, c[0x0][0x198], RZ ;  /* 0x000066000e197a24 */ /* 0x000fe200078e02ff */
[C-C-:B------:R-:W-:Y:S01]  /*44d0*/  LOP3.LUT R91, R19.reuse, 0x34, R2.reuse, 0xfe, !PT ;  /* 0x00000034135b7812 */ /* 0x140fe200078efe02 */
[----:B------:R0:W-:Y:S01]  /*44e0*/  STS.64 [R18+0x2080], R98 ;  /* 0x0020806212007388 */ /* 0x0001e20000000a00 */
[----:B--2---:R-:W-:Y:S01]  /*44f0*/  LOP3.LUT R3, R19, R2, RZ, 0xfc, !PT ;  /* 0x0000000213037212 */ /* 0x004fe200078efcff */
[----:B------:R-:W-:Y:S01]  /*4500*/  IMAD R65, R33, c[0x0][0x198], RZ ;  /* 0x0000660021417a24 */ /* 0x000fe200078e02ff */
[----:B------:R-:W-:Y:S01]  /*4510*/  LEA R24, P6, R25, R0, 0x1 ;  /* 0x0000000019187211 */ /* 0x000fe200078c08ff */
[----:B------:R1:W-:Y:S01]  /*4520*/  STS.64 [R18+0x2280], R12 ;  /* 0x0022800c12007388 */ /* 0x0003e20000000a00 */
[C---:B------:R-:W-:Y:S01]  /*4530*/  ISETP.LT.AND P1, PT, R3.reuse, c[0x0][0x17c], !P0 ;  /* 0x00005f0003007a0c */ /* 0x040fe20004721270 */
[----:B------:R-:W-:Y:S01]  /*4540*/  IMAD R63, R3, c[0x0][0x198], RZ ;  /* 0x00006600033f7a24 */ /* 0x000fe200078e02ff */
[----:B------:R-:W-:Y:S01]  /*4550*/  LEA.HI.X.SX32 R25, R25, R34, 0x1, P6 ;  /* 0x0000002219197211 */ /* 0x000fe200030f0eff */
[----:B------:R-:W-:Y:S01]  /*4560*/  STS.64 [R18+0x2100], R82 ;  /* 0x0021005212007388 */ /* 0x000fe20000000a00 */
[----:B------:R-:W-:-:S02]  /*4570*/  LOP3.LUT R90, R19, 0x36, R2, 0xfe, !PT ;  /* 0x00000036135a7812 */ /* 0x000fc400078efe02 */
[C-C-:B------:R-:W-:Y:S01]  /*4580*/  LOP3.LUT R89, R19.reuse, 0x38, R2.reuse, 0xfe, !PT ;  /* 0x0000003813597812 */ /* 0x140fe200078efe02 */
[----:B------:R2:W-:Y:S01]  /*4590*/  STS.64 [R18+0x2300], R10 ;  /* 0x0023000a12007388 */ /* 0x0005e20000000a00 */
[C-C-:B0-----:R-:W-:Y:S02]  /*45a0*/  LOP3.LUT R99, R19.reuse, 0x24, R2.reuse, 0xfe, !PT ;  /* 0x0000002413637812 */ /* 0x141fe400078efe02 */
[C-C-:B------:R-:W-:Y:S01]  /*45b0*/  LOP3.LUT R98, R19.reuse, 0x26, R2.reuse, 0xfe, !PT ;  /* 0x0000002613627812 */ /* 0x140fe200078efe02 */
[----:B------:R0:W-:Y:S01]  /*45c0*/  STS.64 [R18+0x2180], R66 ;  /* 0x0021804212007388 */ /* 0x0001e20000000a00 */
[C-C-:B-1----:R-:W-:Y:S02]  /*45d0*/  LOP3.LUT R13, R19.reuse, 0x6, R2.reuse, 0xfe, !PT ;  /* 0x00000006130d7812 */ /* 0x142fe400078efe02 */
[C-C-:B------:R-:W-:Y:S01]  /*45e0*/  LOP3.LUT R12, R19.reuse, 0x8, R2.reuse, 0xfe, !PT ;  /* 0x00000008130c7812 */ /* 0x140fe200078efe02 */
[----:B------:R1:W-:Y:S01]  /*45f0*/  STS.64 [R18+0x2380], R8 ;  /* 0x0023800812007388 */ /* 0x0003e20000000a00 */
[--C-:B------:R-:W-:Y:S01]  /*4600*/  LOP3.LUT R88, R19, 0x3a, R2.reuse, 0xfe, !PT ;  /* 0x0000003a13587812 */ /* 0x100fe200078efe02 */
[----:B------:R-:W-:Y:S01]  /*4610*/  IMAD R27, R13, c[0x0][0x198], RZ ;  /* 0x000066000d1b7a24 */ /* 0x000fe200078e02ff */
[C-C-:B------:R-:W-:Y:S01]  /*4620*/  LOP3.LUT R87, R19.reuse, 0x3c, R2.reuse, 0xfe, !PT ;  /* 0x0000003c13577812 */ /* 0x140fe200078efe02 */
[----:B------:R-:W-:Y:S01]  /*4630*/  BAR.SYNC.DEFER_BLOCKING 0x0 ;  /* 0x0000000000007b1d */ /* 0x000fe20000010000 */
[----:B--2---:R-:W-:Y:S01]  /*4640*/  LOP3.LUT R10, R19, 0x2, R2, 0xfe, !PT ;  /* 0x00000002130a7812 */ /* 0x004fe200078efe02 */
[----:B------:R-:W-:Y:S01]  /*4650*/  IMAD R29, R12, c[0x0][0x198], RZ ;  /* 0x000066000c1d7a24 */ /* 0x000fe200078e02ff */
[----:B------:R-:W-:Y:S01]  /*4660*/  LEA R26, P5, R27, R0, 0x1 ;  /* 0x000000001b1a7211 */ /* 0x000fe200078a08ff */
[----:B0-----:R-:W-:Y:S01]  /*4670*/  IMAD R67, R32, c[0x0][0x198], RZ ;  /* 0x0000660020437a24 */ /* 0x001fe200078e02ff */
[----:B------:R-:W-:Y:S01]  /*4680*/  LOP3.LUT R66, R68, 0x10, RZ, 0x3c, !PT ;  /* 0x0000001044427812 */ /* 0x000fe200078e3cff */
[C---:B------:R-:W-:Y:S01]  /*4690*/  IMAD R3, R10.reuse, c[0x0][0x198], RZ ;  /* 0x000066000a037a24 */ /* 0x040fe200078e02ff */
[----:B------:R-:W-:-:S02]  /*46a0*/  ISETP.LT.AND P4, PT, R10, c[0x0][0x17c], !P0 ;  /* 0x00005f000a007a0c */ /* 0x000fc40004781270 */
[-C--:B-1----:R-:W-:Y:S02]  /*46b0*/  LEA R8, P2, R63, R0.reuse, 0x1 ;  /* 0x000000003f087211 */ /* 0x082fe400078408ff */
[----:B------:R-:W-:Y:S02]  /*46c0*/  LEA R10, P3, R3, R0, 0x1 ;  /* 0x00000000030a7211 */ /* 0x000fe400078608ff */
[-C--:B------:R-:W-:Y:S02]  /*46d0*/  LEA.HI.X.SX32 R9, R63, R34.reuse, 0x1, P2 ;  /* 0x000000223f097211 */ /* 0x080fe400010f0eff */
[----:B------:R-:W-:Y:S02]  /*46e0*/  LEA.HI.X.SX32 R11, R3, R34, 0x1, P3 ;  /* 0x00000022030b7211 */ /* 0x000fe400018f0eff */
[----:B------:R-:W-:Y:S02]  /*46f0*/  ISETP.LT.AND P3, PT, R13, c[0x0][0x17c], !P0 ;  /* 0x00005f000d007a0c */ /* 0x000fe40004761270 */
[----:B------:R-:W-:-:S02]  /*4700*/  LOP3.LUT R3, R19, 0xa, R2, 0xfe, !PT ;  /* 0x0000000a13037812 */ /* 0x000fc400078efe02 */
[----:B------:R-:W-:Y:S02]  /*4710*/  ISETP.LT.AND P2, PT, R12, c[0x0][0x17c], !P0 ;  /* 0x00005f000c007a0c */ /* 0x000fe40004741270 */
[C-C-:B------:R-:W-:Y:S01]  /*4720*/  LOP3.LUT R18, R19.reuse, 0xe, R2.reuse, 0xfe, !PT ;  /* 0x0000000e13127812 */ /* 0x140fe200078efe02 */
[----:B------:R-:W0:Y:S01]  /*4730*/  LDS.64 R4, [R68] ;  /* 0x0000000044047984 */ /* 0x000e220000000a00 */
[--C-:B------:R-:W-:Y:S01]  /*4740*/  LOP3.LUT R86, R19, 0x3e, R2.reuse, 0xfe, !PT ;  /* 0x0000003e13567812 */ /* 0x100fe200078efe02 */
[----:B------:R-:W-:Y:S01]  /*4750*/  IMAD R31, R3, c[0x0][0x198], RZ ;  /* 0x00006600031f7a24 */ /* 0x000fe200078e02ff */
[C-C-:B------:R-:W-:Y:S01]  /*4760*/  LOP3.LUT R85, R19.reuse, 0x40, R2.reuse, 0xfe, !PT ;  /* 0x0000004013557812 */ /* 0x140fe200078efe02 */
[----:B------:R-:W1:Y:S01]  /*4770*/  LDS.64 R6, [R64] ;  /* 0x0000000040067984 */ /* 0x000e620000000a00 */
[C-C-:B------:R-:W-:Y:S01]  /*4780*/  LOP3.LUT R84, R19.reuse, 0x42, R2.reuse, 0xfe, !PT ;  /* 0x0000004213547812 */ /* 0x140fe200078efe02 */
[----:B------:R-:W-:Y:S01]  /*4790*/  IMAD R55, R18, c[0x0][0x198], RZ ;  /* 0x0000660012377a24 */ /* 0x000fe200078e02ff */
[C-C-:B------:R-:W-:Y:S01]  /*47a0*/  LOP3.LUT R83, R19.reuse, 0x44, R2.reuse, 0xfe, !PT ;  /* 0x0000004413537812 */ /* 0x140fe200078efe02 */
[----:B------:R-:W2:Y:S01]  /*47b0*/  LDS.64 R22, [R66] ;  /* 0x0000000042167984 */ /* 0x000ea20000000a00 */
[----:B------:R-:W-:-:S02]  /*47c0*/  LOP3.LUT R82, R19, 0x46, R2, 0xfe, !PT ;  /* 0x0000004613527812 */ /* 0x000fc400078efe02 */
[C-C-:B------:R-:W-:Y:S01]  /*47d0*/  LOP3.LUT R81, R19.reuse, 0x48, R2.reuse, 0xfe, !PT ;  /* 0x0000004813517812 */ /* 0x140fe200078efe02 */
[----:B------:R-:W3:Y:S01]  /*47e0*/  LDS.64 R16, [R69] ;  /* 0x0000000045107984 */ /* 0x000ee20000000a00 */
[C-C-:B------:R-:W-:Y:S02]  /*47f0*/  LOP3.LUT R80, R19.reuse, 0x4a, R2.reuse, 0xfe, !PT ;  /* 0x0000004a13507812 */ /* 0x140fe400078efe02 */
[C-C-:B------:R-:W-:Y:S01]  /*4800*/  LOP3.LUT R79, R19.reuse, 0x4c, R2.reuse, 0xfe, !PT ;  /* 0x0000004c134f7812 */ /* 0x140fe200078efe02 */
[----:B------:R-:W-:Y:S01]  /*4810*/  LDS.64 R20, [R66+0x400] ;  /* 0x0004000042147984 */ /* 0x000fe20000000a00 */
[C-C-:B------:R-:W-:Y:S02]  /*4820*/  LOP3.LUT R78, R19.reuse, 0x4e, R2.reuse, 0xfe, !PT ;  /* 0x0000004e134e7812 */ /* 0x140fe400078efe02 */
[C-C-:B------:R-:W-:Y:S01]  /*4830*/  LOP3.LUT R77, R19.reuse, 0x50, R2.reuse, 0xfe, !PT ;  /* 0x00000050134d7812 */ /* 0x140fe200078efe02 */
[----:B------:R-:W-:Y:S01]  /*4840*/  LDS.64 R12, [R68+0x800] ;  /* 0x00080000440c7984 */ /* 0x000fe20000000a00 */
[----:B------:R-:W-:-:S02]  /*4850*/  LOP3.LUT R76, R19, 0x52, R2, 0xfe, !PT ;  /* 0x00000052134c7812 */ /* 0x000fc400078efe02 */
[C-C-:B------:R-:W-:Y:S02]  /*4860*/  LOP3.LUT R75, R19.reuse, 0x54, R2.reuse, 0xfe, !PT ;  /* 0x00000054134b7812 */ /* 0x140fe400078efe02 */
[C-C-:B------:R-:W-:Y:S02]  /*4870*/  LOP3.LUT R74, R19.reuse, 0x56, R2.reuse, 0xfe, !PT ;  /* 0x00000056134a7812 */ /* 0x140fe400078efe02 */
[C-C-:B------:R-:W-:Y:S02]  /*4880*/  LOP3.LUT R73, R19.reuse, 0x58, R2.reuse, 0xfe, !PT ;  /* 0x0000005813497812 */ /* 0x140fe400078efe02 */
[C-C-:B------:R-:W-:Y:S02]  /*4890*/  LOP3.LUT R72, R19.reuse, 0x5a, R2.reuse, 0xfe, !PT ;  /* 0x0000005a13487812 */ /* 0x140fe400078efe02 */
[C-C-:B------:R-:W-:Y:S02]  /*48a0*/  LOP3.LUT R71, R19.reuse, 0x5c, R2.reuse, 0xfe, !PT ;  /* 0x0000005c13477812 */ /* 0x140fe400078efe02 */
[----:B------:R-:W-:-:S02]  /*48b0*/  LOP3.LUT R70, R19, 0x5e, R2, 0xfe, !PT ;  /* 0x0000005e13467812 */ /* 0x000fc400078efe02 */
[C-C-:B------:R-:W-:Y:S02]  /*48c0*/  LOP3.LUT R60, R19.reuse, 0x60, R2.reuse, 0xfe, !PT ;  /* 0x00000060133c7812 */ /* 0x140fe400078efe02 */
[C-C-:B------:R-:W-:Y:S02]  /*48d0*/  LOP3.LUT R48, R19.reuse, 0x62, R2.reuse, 0xfe, !PT ;  /* 0x0000006213307812 */ /* 0x140fe400078efe02 */
[C-C-:B------:R-:W-:Y:S01]  /*48e0*/  LOP3.LUT R47, R19.reuse, 0x64, R2.reuse, 0xfe, !PT ;  /* 0x00000064132f7812 */ /* 0x140fe200078efe02 */
[----:B0-----:R-:W-:Y:S01]  /*48f0*/  @P1 STG.E.U16 [R8.64], R4 ;  /* 0x0000000408001986 */ /* 0x001fe2000c101506 */
[C-C-:B------:R-:W-:Y:S02]  /*4900*/  LOP3.LUT R46, R19.reuse, 0x66, R2.reuse, 0xfe, !PT ;  /* 0x00000066132e7812 */ /* 0x140fe400078efe02 */
[C-C-:B------:R-:W-:Y:S01]  /*4910*/  LOP3.LUT R45, R19.reuse, 0x68, R2.reuse, 0xfe, !PT ;  /* 0x00000068132d7812 */ /* 0x140fe200078efe02 */
[----:B------:R-:W0:Y:S01]  /*4920*/  LDS.64 R8, [R68+0x400] ;  /* 0x0004000044087984 */ /* 0x000e220000000a00 */
[----:B------:R-:W-:-:S02]  /*4930*/  LOP3.LUT R44, R19, 0x6a, R2, 0xfe, !PT ;  /* 0x0000006a132c7812 */ /* 0x000fc400078efe02 */
[C-C-:B------:R-:W-:Y:S01]  /*4940*/  LOP3.LUT R43, R19.reuse, 0x6c, R2.reuse, 0xfe, !PT ;  /* 0x0000006c132b7812 */ /* 0x140fe200078efe02 */
[----:B-1----:R1:W-:Y:S01]  /*4950*/  @P4 STG.E.U16 [R10.64], R6 ;  /* 0x000000060a004986 */ /* 0x0023e2000c101506 */
[----:B------:R-:W-:Y:S02]  /*4960*/  ISETP.LT.AND P4, PT, R14, c[0x0][0x17c], !P0 ;  /* 0x00005f000e007a0c */ /* 0x000fe40004781270 */
[C-C-:B------:R-:W-:Y:S01]  /*4970*/  LOP3.LUT R42, R19.reuse, 0x6e, R2.reuse, 0xfe, !PT ;  /* 0x0000006e132a7812 */ /* 0x140fe200078efe02 */
[----:B------:R-:W4:Y:S01]  /*4980*/  LDS.64 R10, [R64+0x400] ;  /* 0x00040000400a7984 */ /* 0x000f220000000a00 */
[C-C-:B------:R-:W-:Y:S02]  /*4990*/  LOP3.LUT R41, R19.reuse, 0x70, R2.reuse, 0xfe, !PT ;  /* 0x0000007013297812 */ /* 0x140fe400078efe02 */
[C-C-:B------:R-:W-:Y:S01]  /*49a0*/  LOP3.LUT R40, R19.reuse, 0x72, R2.reuse, 0xfe, !PT ;  /* 0x0000007213287812 */ /* 0x140fe200078efe02 */
[----:B------:R-:W5:Y:S01]  /*49b0*/  LDS.64 R14, [R69+0x400] ;  /* 0x00040000450e7984 */ /* 0x000f620000000a00 */
[----:B------:R-:W-:-:S02]  /*49c0*/  LOP3.LUT R39, R19, 0x74, R2, 0xfe, !PT ;  /* 0x0000007413277812 */ /* 0x000fc400078efe02 */
[C-C-:B------:R-:W-:Y:S02]  /*49d0*/  LOP3.LUT R38, R19.reuse, 0x76, R2.reuse, 0xfe, !PT ;  /* 0x0000007613267812 */ /* 0x140fe400078efe02 */
[C-C-:B------:R-:W-:Y:S01]  /*49e0*/  LOP3.LUT R37, R19.reuse, 0x78, R2.reuse, 0xfe, !PT ;  /* 0x0000007813257812 */ /* 0x140fe200078efe02 */
[----:B--2---:R2:W-:Y:S01]  /*49f0*/  @P4 STG.E.U16 [R24.64], R22 ;  /* 0x0000001618004986 */ /* 0x0045e2000c101506 */
[C-C-:B------:R-:W-:Y:S02]  /*4a00*/  LOP3.LUT R35, R19.reuse, 0x7a, R2.reuse, 0xfe, !PT ;  /* 0x0000007a13237812 */ /* 0x140fe400078efe02 */
[--C-:B------:R-:W-:Y:S01]  /*4a10*/  LOP3.LUT R62, R19, 0x7c, R2.reuse, 0xfe, !PT ;  /* 0x0000007c133e7812 */ /* 0x100fe200078efe02 */
[----:B------:R-:W-:Y:S01]  /*4a20*/  LDS.64 R24, [R69+0x800] ;  /* 0x0008000045187984 */ /* 0x000fe20000000a00 */
[----:B------:R-:W-:Y:S02]  /*4a30*/  ISETP.LT.AND P1, PT, R3, c[0x0][0x17c], !P0 ;  /* 0x00005f0003007a0c */ /* 0x000fe40004721270 */
[----:B------:R-:W-:-:S02]  /*4a40*/  LOP3.LUT R36, R19, 0x7e, R2, 0xfe, !PT ;  /* 0x0000007e13247812 */ /* 0x000fc400078efe02 */
[----:B------:R-:W-:Y:S01]  /*4a50*/  LEA.HI.X.SX32 R27, R27, R34, 0x1, P5 ;  /* 0x000000221b1b7211 */ /* 0x000fe200028f0eff */
[----:B------:R-:W5:Y:S01]  /*4a60*/  LDS.64 R2, [R64+0x800] ;  /* 0x0008000040027984 */ /* 0x000f620000000a00 */
[-C--:B------:R-:W-:Y:S02]  /*4a70*/  LEA R28, P6, R29, R0.reuse, 0x1 ;  /* 0x000000001d1c7211 */ /* 0x080fe400078c08ff */
[----:B------:R-:W-:Y:S01]  /*4a80*/  LEA R30, P5, R31, R0, 0x1 ;  /* 0x000000001f1e7211 */ /* 0x000fe200078a08ff */
[----:B---3--:R-:W-:Y:S01]  /*4a90*/  @P3 STG.E.U16 [R26.64], R16 ;  /* 0x000000101a003986 */ /* 0x008fe2000c101506 */
[----:B------:R-:W-:Y:S02]  /*4aa0*/  ISETP.LT.AND P3, PT, R18, c[0x0][0x17c], !P0 ;  /* 0x00005f0012007a0c */ /* 0x000fe40004761270 */
[-C--:B------:R-:W-:Y:S01]  /*4ab0*/  LEA.HI.X.SX32 R29, R29, R34.reuse, 0x1, P6 ;  /* 0x000000221d1d7211 */ /* 0x080fe200030f0eff */
[----:B------:R-:W3:Y:S01]  /*4ac0*/  LDS.64 R18, [R66+0x800] ;  /* 0x0008000042127984 */ /* 0x000ee20000000a00 */
[----:B------:R-:W-:-:S02]  /*4ad0*/  LEA.HI.X.SX32 R31, R31, R34, 0x1, P5 ;  /* 0x000000221f1f7211 */ /* 0x000fc400028f0eff */
[----:B------:R-:W-:Y:S01]  /*4ae0*/  ISETP.LT.AND P4, PT, R52, c[0x0][0x17c], !P0 ;  /* 0x00005f0034007a0c */ /* 0x000fe20004781270 */
[----:B------:R-:W3:Y:S01]  /*4af0*/  LDS.64 R26, [R68+0xc00] ;  /* 0x000c0000441a7984 */ /* 0x000ee20000000a00 */
[-C--:B------:R-:W-:Y:S02]  /*4b00*/  LEA R52, P5, R55, R0.reuse, 0x1 ;  /* 0x0000000037347211 */ /* 0x080fe400078a08ff */
[----:B-1----:R-:W-:Y:S01]  /*4b10*/  PRMT R6, R6, 0x7632, R6 ;  /* 0x0000763206067816 */ /* 0x002fe20000000006 */
[----:B0-----:R-:W-:Y:S01]  /*4b20*/  @P2 STG.E.U16 [R28.64], R8 ;  /* 0x000000081c002986 */ /* 0x001fe2000c101506 */
[----:B------:R-:W-:Y:S02]  /*4b30*/  ISETP.LT.AND P2, PT, R50, c[0x0][0x17c], !P0 ;  /* 0x00005f0032007a0c */ /* 0x000fe40004741270 */
[----:B------:R-:W-:Y:S01]  /*4b40*/  LEA R50, P6, R53, R0, 0x1 ;  /* 0x0000000035327211 */ /* 0x000fe200078c08ff */
[----:B----4-:R0:W-:Y:S01]  /*4b50*/  @P1 STG.E.U16 [R30.64], R10 ;  /* 0x0000000a1e001986 */ /* 0x0101e2000c101506 */
[----:B------:R-:W-:-:S02]  /*4b60*/  ISETP.LT.AND P1, PT, R51, c[0x0][0x17c], !P0 ;  /* 0x00005f0033007a0c */ /* 0x000fc40004721270 */
[----:B--2---:R-:W-:Y:S01]  /*4b70*/  PRMT R22, R22, 0x7632, R22 ;  /* 0x0000763216167816 */ /* 0x004fe20000000016 */
[----:B------:R-:W1:Y:S01]  /*4b80*/  LDS.64 R28, [R64+0xc00] ;  /* 0x000c0000401c7984 */ /* 0x000e620000000a00 */
[----:B0-----:R-:W-:Y:S01]  /*4b90*/  IMAD R31, R51, c[0x0][0x198], RZ ;  /* 0x00006600331f7a24 */ /* 0x001fe200078e02ff */
[----:B------:R-:W-:Y:S02]  /*4ba0*/  LEA.HI.X.SX32 R51, R53, R34, 0x1, P6 ;  /* 0x0000002235337211 */ /* 0x000fe400030f0eff */
[----:B------:R-:W-:Y:S02]  /*4bb0*/  LEA R54, P6, R57, R0, 0x1 ;  /* 0x0000000039367211 */ /* 0x000fe400078c08ff */
[----:B------:R-:W-:Y:S01]  /*4bc0*/  LEA.HI.X.SX32 R53, R55, R34, 0x1, P5 ;  /* 0x0000002237357211 */ /* 0x000fe200028f0eff */
[----:B------:R0:W-:Y:S01]  /*4bd0*/  @P4 STG.E.U16 [R50.64], R20 ;  /* 0x0000001432004986 */ /* 0x0001e2000c101506 */
[----:B------:R-:W-:Y:S02]  /*4be0*/  LEA R56, P5, R31, R0, 0x1 ;  /* 0x000000001f387211 */ /* 0x000fe400078a08ff */
[-C--:B------:R-:W-:Y:S01]  /*4bf0*/  LEA.HI.X.SX32 R55, R57, R34.reuse, 0x1, P6 ;  /* 0x0000002239377211 */ /* 0x080fe200030f0eff */
[----:B-----5:R2:W-:Y:S01]  /*4c00*/  @P3 STG.E.U16 [R52.64], R14 ;  /* 0x0000000e34003986 */ /* 0x0205e2000c101506 */
[----:B------:R-:W-:-:S02]  /*4c10*/  LEA.HI.X.SX32 R57, R31, R34, 0x1, P5 ;  /* 0x000000221f397211 */ /* 0x000fc400028f0eff */
[----:B------:R-:W-:Y:S01]  /*4c20*/  ISETP.LT.AND P5, PT, R33, c[0x0][0x17c], !P0 ;  /* 0x00005f0021007a0c */ /* 0x000fe200047a1270 */
[----:B------:R-:W4:Y:S01]  /*4c30*/  LDS.64 R30, [R66+0xc00] ;  /* 0x000c0000421e7984 */ /* 0x000f220000000a00 */
[----:B------:R-:W-:Y:S02]  /*4c40*/  ISETP.LT.AND P4, PT, R32, c[0x0][0x17c], !P0 ;  /* 0x00005f0020007a0c */ /* 0x000fe40004781270 */
[C---:B------:R-:W-:Y:S01]  /*4c50*/  ISETP.LT.AND P3, PT, R61.reuse, c[0x0][0x17c], !P0 ;  /* 0x00005f003d007a0c */ /* 0x040fe20004761270 */
[----:B------:R-:W5:Y:S01]  /*4c60*/  LDS.64 R32, [R69+0xc00] ;  /* 0x000c000045207984 */ /* 0x000f620000000a00 */
[----:B------:R-:W-:Y:S01]  /*4c70*/  IMAD R61, R61, c[0x0][0x198], RZ ;  /* 0x000066003d3d7a24 */ /* 0x000fe200078e02ff */
[----:B------:R-:W-:Y:S02]  /*4c80*/  PRMT R10, R10, 0x7632, R10 ;  /* 0x000076320a0a7816 */ /* 0x000fe4000000000a */
[----:B------:R1:W-:Y:S01]  /*4c90*/  @P2 STG.E.U16 [R54.64], R12 ;  /* 0x0000000c36002986 */ /* 0x0003e2000c101506 */
[----:B0-----:R-:W-:-:S02]  /*4ca0*/  LEA R50, P2, R65, R0, 0x1 ;  /* 0x0000000041327211 */ /* 0x001fc400078408ff */
[----:B------:R-:W-:Y:S01]  /*4cb0*/  PRMT R20, R20, 0x7632, R20 ;  /* 0x0000763214147816 */ /* 0x000fe20000000014 */
[----:B------:R0:W-:Y:S01]  /*4cc0*/  @P1 STG.E.U16 [R56.64], R2 ;  /* 0x0000000238001986 */ /* 0x0001e2000c101506 */
[----:B------:R-:W-:Y:S02]  /*4cd0*/  LEA.HI.X.SX32 R51, R65, R34, 0x1, P2 ;  /* 0x0000002241337211 */ /* 0x000fe400010f0eff */
[----:B--2---:R-:W-:Y:S02]  /*4ce0*/  LEA R52, P1, R67, R0, 0x1 ;  /* 0x0000000043347211 */ /* 0x004fe400078208ff */
[C---:B------:R-:W-:Y:S01]  /*4cf0*/  ISETP.LT.AND P2, PT, R59.reuse, c[0x0][0x17c], !P0 ;  /* 0x00005f003b007a0c */ /* 0x040fe20004741270 */
[----:B------:R-:W-:Y:S01]  /*4d00*/  IMAD R59, R59, c[0x0][0x198], RZ ;  /* 0x000066003b3b7a24 */ /* 0x000fe200078e02ff */
[----:B------:R-:W-:Y:S01]  /*4d10*/  LEA.HI.X.SX32 R53, R67, R34, 0x1, P1 ;  /* 0x0000002243357211 */ /* 0x000fe200008f0eff */
[----:B---3--:R2:W-:Y:S01]  /*4d20*/  @P5 STG.E.U16 [R50.64], R18 ;  /* 0x0000001232005986 */ /* 0x0085e2000c101506 */
[----:B-1----:R-:W-:-:S02]  /*4d30*/  LEA R54, P6, R61, R0, 0x1 ;  /* 0x000000003d367211 */ /* 0x002fc400078c08ff */
[----:B------:R-:W-:Y:S01]  /*4d40*/  ISETP.LT.AND P1, PT, R101, c[0x0][0x17c], !P0 ;  /* 0x00005f0065007a0c */ /* 0x000fe20004721270 */
[----:B------:R-:W-:Y:S01]  /*4d50*/  @P4 STG.E.U16 [R52.64], R24 ;  /* 0x0000001834004986 */ /* 0x000fe2000c101506 */
[----:B------:R-:W-:Y:S01]  /*4d60*/  LEA.HI.X.SX32 R55, R61, R34, 0x1, P6 ;  /* 0x000000223d377211 */ /* 0x000fe200030f0eff */
[C---:B------:R-:W-:Y:S01]  /*4d70*/  IMAD R61, R58.reuse, c[0x0][0x198], RZ ;  /* 0x000066003a3d7a24 */ /* 0x040fe200078e02ff */
[C---:B0-----:R-:W-:Y:S02]  /*4d80*/  LEA R56, P5, R59.reuse, R0, 0x1 ;  /* 0x000000003b387211 */ /* 0x041fe400078a08ff */
[----:B------:R-:W-:Y:S01]  /*4d90*/  ISETP.LT.AND P4, PT, R58, c[0x0][0x17c], !P0 ;  /* 0x00005f003a007a0c */ /* 0x000fe20004781270 */
[----:B------:R0:W-:Y:S01]  /*4da0*/  @P3 STG.E.U16 [R54.64], R26 ;  /* 0x0000001a36003986 */ /* 0x0001e2000c101506 */
[----:B------:R-:W-:Y:S01]  /*4db0*/  LEA.HI.X.SX32 R57, R59, R34, 0x1, P5 ;  /* 0x000000223b397211 */ /* 0x000fe200028f0eff */
[C---:B------:R-:W-:Y:S01]  /*4dc0*/  IMAD R59, R49.reuse, c[0x0][0x198], RZ ;  /* 0x00006600313b7a24 */ /* 0x040fe200078e02ff */
[----:B------:R-:W-:Y:S01]  /*4dd0*/  ISETP.LT.AND P3, PT, R49, c[0x0][0x17c], !P0 ;  /* 0x00005f0031007a0c */ /* 0x000fe20004761270 */
[----:B------:R-:W-:Y:S01]  /*4de0*/  IMAD.MOV.U32 R49, RZ, RZ, c[0x0][0x198] ;  /* 0x00006600ff317624 */ /* 0x000fe200078e00ff */
[-C--:B--2---:R-:W-:Y:S01]  /*4df0*/  LEA R50, P5, R61, R0.reuse, 0x1 ;  /* 0x000000003d327211 */ /* 0x084fe200078a08ff */
[----:B------:R1:W-:Y:S01]  /*4e00*/  @P2 STG.E.U16 [R56.64], R28 ;  /* 0x0000001c38002986 */ /* 0x0003e2000c101506 */
[----:B------:R-:W-:Y:S01]  /*4e10*/  LEA R58, P6, R59, R0, 0x1 ;  /* 0x000000003b3a7211 */ /* 0x000fe200078c08ff */
[----:B------:R-:W-:Y:S01]  /*4e20*/  IMAD R63, R49, 0x20, R63 ;  /* 0x00000020313f7824 */ /* 0x000fe200078e023f */
[----:B------:R-:W-:-:S02]  /*4e30*/  LEA.HI.X.SX32 R51, R61, R34, 0x1, P5 ;  /* 0x000000223d337211 */ /* 0x000fc400028f0eff */
[----:B------:R-:W-:Y:S01]  /*4e40*/  LEA.HI.X.SX32 R59, R59, R34, 0x1, P6 ;  /* 0x000000223b3b7211 */ /* 0x000fe200030f0eff */
[----:B0-----:R-:W-:Y:S01]  /*4e50*/  IMAD R55, R49, 0x2, R63 ;  /* 0x0000000231377824 */ /* 0x001fe200078e023f */
[C---:B------:R-:W-:Y:S01]  /*4e60*/  LEA R52, P6, R63.reuse, R0, 0x1 ;  /* 0x000000003f347211 */ /* 0x040fe200078c08ff */
[----:B----4-:R0:W-:Y:S01]  /*4e70*/  @P4 STG.E.U16 [R50.64], R30 ;  /* 0x0000001e32004986 */ /* 0x0101e2000c101506 */
[----:B------:R-:W-:Y:S02]  /*4e80*/  ISETP.LT.AND P2, PT, R100, c[0x0][0x17c], !P0 ;  /* 0x00005f0064007a0c */ /* 0x000fe40004741270 */
[----:B------:R-:W-:Y:S01]  /*4e90*/  LEA.HI.X.SX32 R53, R63, R34, 0x1, P6 ;  /* 0x000000223f357211 */ /* 0x000fe200030f0eff */
[----:B-1----:R-:W-:Y:S01]  /*4ea0*/  IMAD R57, R49, 0x2, R55 ;  /* 0x0000000231397824 */ /* 0x002fe200078e0237 */
[----:B------:R-:W-:Y:S01]  /*4eb0*/  LEA R54, P6, R55, R0, 0x1 ;  /* 0x0000000037367211 */ /* 0x000fe200078c08ff */
[----:B-----5:R1:W-:Y:S01]  /*4ec0*/  @P3 STG.E.U16 [R58.64], R32 ;  /* 0x000000203a003986 */ /* 0x0203e2000c101506 */
[----:B------:R-:W-:-:S02]  /*4ed0*/  ISETP.LT.AND P5, PT, R99, c[0x0][0x17c], !P0 ;  /* 0x00005f0063007a0c */ /* 0x000fc400047a1270 */
[----:B------:R-:W-:Y:S02]  /*4ee0*/  LEA.HI.X.SX32 R55, R55, R34, 0x1, P6 ;  /* 0x0000002237377211 */ /* 0x000fe400030f0eff */
[----:B------:R-:W-:Y:S02]  /*4ef0*/  PRMT R26, R4, 0x7632, R26 ;  /* 0x00007632041a7816 */ /* 0x000fe4000000001a */
[C---:B0-----:R-:W-:Y:S02]  /*4f00*/  LEA R50, P6, R57.reuse, R0, 0x1 ;  /* 0x0000000039327211 */ /* 0x041fe400078c08ff */
[----:B------:R-:W-:Y:S01]  /*4f10*/  ISETP.LT.AND P4, PT, R98, c[0x0][0x17c], !P0 ;  /* 0x00005f0062007a0c */ /* 0x000fe20004781270 */
[----:B------:R0:W-:Y:S01]  /*4f20*/  @P1 STG.E.U16 [R52.64], R26 ;  /* 0x0000001a34001986 */ /* 0x0001e2000c101506 */
[----:B------:R-:W-:Y:S01]  /*4f30*/  LEA.HI.X.SX32 R51, R57, R34, 0x1, P6 ;  /* 0x0000002239337211 */ /* 0x000fe200030f0eff */
[----:B-1----:R-:W-:Y:S01]  /*4f40*/  IMAD R59, R49, 0x2, R57 ;  /* 0x00000002313b7824 */ /* 0x002fe200078e0239 */
[----:B------:R-:W-:Y:S01]  /*4f50*/  ISETP.LT.AND P3, PT, R97, c[0x0][0x17c], !P0 ;  /* 0x00005f0061007a0c */ /* 0x000fe20004761270 */
[----:B------:R1:W-:Y:S01]  /*4f60*/  @P2 STG.E.U16 [R54.64], R6 ;  /* 0x0000000636002986 */ /* 0x0003e2000c101506 */
[----:B------:R-:W-:Y:S01]  /*4f70*/  ISETP.LT.AND P1, PT, R96, c[0x0][0x17c], !P0 ;  /* 0x00005f0060007a0c */ /* 0x000fe20004721270 */
[----:B------:R-:W-:Y:S01]  /*4f80*/  IMAD R61, R49, 0x2, R59 ;  /* 0x00000002313d7824 */ /* 0x000fe200078e023b */
[----:B------:R-:W-:Y:S01]  /*4f90*/  LEA R56, P6, R59, R0, 0x1 ;  /* 0x000000003b387211 */ /* 0x000fe200078c08ff */
[----:B------:R2:W-:Y:S01]  /*4fa0*/  @P5 STG.E.U16 [R50.64], R22 ;  /* 0x0000001632005986 */ /* 0x0005e2000c101506 */
[----:B------:R-:W-:-:S02]  /*4fb0*/  PRMT R28, R16, 0x7632, R28 ;  /* 0x00007632101c7816 */ /* 0x000fc4000000001c */
[----:B------:R-:W-:Y:S02]  /*4fc0*/  LEA.HI.X.SX32 R57, R59, R34, 0x1, P6 ;  /* 0x000000223b397211 */ /* 0x000fe400030f0eff */
[----:B0-----:R-:W-:Y:S02]  /*4fd0*/  LEA R52, P6, R61, R0, 0x1 ;  /* 0x000000003d347211 */ /* 0x001fe400078c08ff */
[----:B------:R-:W-:Y:S01]  /*4fe0*/  PRMT R26, R8, 0x7632, R26 ;  /* 0x00007632081a7816 */ /* 0x000fe2000000001a */
[----:B-1----:R-:W-:Y:S01]  /*4ff0*/  IMAD R55, R49, 0x2, R61 ;  /* 0x0000000231377824 */ /* 0x002fe200078e023d */
[----:B------:R-:W-:Y:S01]  /*5000*/  LEA.HI.X.SX32 R53, R61, R34, 0x1, P6 ;  /* 0x000000223d357211 */ /* 0x000fe200030f0eff */
[----:B------:R0:W-:Y:S01]  /*5010*/  @P4 STG.E.U16 [R56.64], R28 ;  /* 0x0000001c38004986 */ /* 0x0001e2000c101506 */
[----:B------:R-:W-:Y:S01]  /*5020*/  ISETP.LT.AND P2, PT, R95, c[0x0][0x17c], !P0 ;  /* 0x00005f005f007a0c */ /* 0x000fe20004741270 */
[----:B--2---:R-:W-:Y:S01]  /*5030*/  IMAD R51, R49, 0x2, R55 ;  /* 0x0000000231337824 */ /* 0x004fe200078e0237 */
[----:B------:R-:W-:Y:S01]  /*5040*/  LEA R54, P6, R55, R0, 0x1 ;  /* 0x0000000037367211 */ /* 0x000fe200078c08ff */
[----:B------:R1:W-:Y:S01]  /*5050*/  @P3 STG.E.U16 [R52.64], R26 ;  /* 0x0000001a34003986 */ /* 0x0003e2000c101506 */
[----:B------:R-:W-:Y:S01]  /*5060*/  ISETP.LT.AND P5, PT, R94, c[0x0][0x17c], !P0 ;  /* 0x00005f005e007a0c */ /* 0x000fe200047a1270 */
[----:B------:R-:W-:Y:S01]  /*5070*/  IMAD R59, R49, 0x2, R51 ;  /* 0x00000002313b7824 */ /* 0x000fe200078e0233 */
[----:B------:R-:W-:-:S02]  /*5080*/  LEA.HI.X.SX32 R55, R55, R34, 0x1, P6 ;  /* 0x0000002237377211 */ /* 0x000fc400030f0eff */
[----:B------:R-:W-:Y:S02]  /*5090*/  LEA R50, P6, R51, R0, 0x1 ;  /* 0x0000000033327211 */ /* 0x000fe400078c08ff */
[----:B------:R-:W-:Y:S01]  /*50a0*/  ISETP.LT.AND P4, PT, R93, c[0x0][0x17c], !P0 ;  /* 0x00005f005d007a0c */ /* 0x000fe20004781270 */
[----:B------:R2:W-:Y:S01]  /*50b0*/  @P1 STG.E.U16 [R54.64], R10 ;  /* 0x0000000a36001986 */ /* 0x0005e2000c101506 */
[----:B------:R-:W-:Y:S02]  /*50c0*/  LEA.HI.X.SX32 R51, R51, R34, 0x1, P6 ;  /* 0x0000002233337211 */ /* 0x000fe400030f0eff */
[----:B0-----:R-:W-:Y:S01]  /*50d0*/  LEA R56, P6, R59, R0, 0x1 ;  /* 0x000000003b387211 */ /* 0x001fe200078c08ff */
[----:B-1----:R-:W-:Y:S01]  /*50e0*/  IMAD R53, R49, 0x2, R59 ;  /* 0x0000000231357824 */ /* 0x002fe200078e023b */
[----:B------:R-:W-:Y:S01]  /*50f0*/  PRMT R28, R14, 0x7632, R28 ;  /* 0x000076320e1c7816 */ /* 0x000fe2000000001c */
[----:B------:R0:W-:Y:S01]  /*5100*/  @P2 STG.E.U16 [R50.64], R20 ;  /* 0x0000001432002986 */ /* 0x0001e2000c101506 */
[----:B------:R-:W-:-:S02]  /*5110*/  LEA.HI.X.SX32 R57, R59, R34, 0x1, P6 ;  /* 0x000000223b397211 */ /* 0x000fc400030f0eff */
[----:B------:R-:W-:Y:S02]  /*5120*/  LEA R52, P6, R53, R0, 0x1 ;  /* 0x0000000035347211 */ /* 0x000fe400078c08ff */
[----:B------:R-:W-:Y:S01]  /*5130*/  PRMT R26, R12, 0x7632, R26 ;  /* 0x000076320c1a7816 */ /* 0x000fe2000000001a */
[----:B--2---:R-:W-:Y:S01]  /*5140*/  IMAD R55, R49, 0x2, R53 ;  /* 0x0000000231377824 */ /* 0x004fe200078e0235 */
[----:B------:R-:W-:Y:S01]  /*5150*/  LEA.HI.X.SX32 R53, R53, R34, 0x1, P6 ;  /* 0x0000002235357211 */ /* 0x000fe200030f0eff */
[----:B------:R1:W-:Y:S01]  /*5160*/  @P5 STG.E.U16 [R56.64], R28 ;  /* 0x0000001c38005986 */ /* 0x0003e2000c101506 */
[----:B------:R-:W-:Y:S01]  /*5170*/  ISETP.LT.AND P3, PT, R92, c[0x0][0x17c], !P0 ;  /* 0x00005f005c007a0c */ /* 0x000fe20004761270 */
[----:B------:R-:W-:Y:S01]  /*5180*/  IMAD R59, R49, 0x2, R55 ;  /* 0x00000002313b7824 */ /* 0x000fe200078e0237 */
[----:B------:R-:W-:Y:S01]  /*5190*/  LEA R54, P6, R55, R0, 0x1 ;  /* 0x0000000037367211 */ /* 0x000fe200078c08ff */
[----:B------:R2:W-:Y:S01]  /*51a0*/  @P4 STG.E.U16 [R52.64], R26 ;  /* 0x0000001a34004986 */ /* 0x0005e2000c101506 */
[----:B------:R-:W-:-:S02]  /*51b0*/  ISETP.LT.AND P1, PT, R91, c[0x0][0x17c], !P0 ;  /* 0x00005f005b007a0c */ /* 0x000fc40004721270 */
[----:B------:R-:W-:Y:S02]  /*51c0*/  LEA.HI.X.SX32 R55, R55, R34, 0x1, P6 ;  /* 0x0000002237377211 */ /* 0x000fe400030f0eff */
[----:B0-----:R-:W-:Y:S02]  /*51d0*/  LEA R50, P6, R59, R0, 0x1 ;  /* 0x000000003b327211 */ /* 0x001fe400078c08ff */
[----:B------:R-:W-:Y:S01]  /*51e0*/  ISETP.LT.AND P2, PT, R90, c[0x0][0x17c], !P0 ;  /* 0x00005f005a007a0c */ /* 0x000fe20004741270 */
[----:B-1----:R-:W-:Y:S01]  /*51f0*/  IMAD R57, R49, 0x2, R59 ;  /* 0x0000000231397824 */ /* 0x002fe200078e023b */
[----:B------:R-:W-:Y:S02]  /*5200*/  LEA.HI.X.SX32 R51, R59, R34, 0x1, P6 ;  /* 0x000000223b337211 */ /* 0x000fe400030f0eff */
[----:B------:R-:W-:Y:S01]  /*5210*/  PRMT R2, R2, 0x7632, R2 ;  /* 0x0000763202027816 */ /* 0x000fe20000000002 */
[----:B--2---:R-:W-:Y:S01]  /*5220*/  IMAD R53, R49, 0x2, R57 ;  /* 0x0000000231357824 */ /* 0x004fe200078e0239 */
[----:B------:R-:W-:-:S02]  /*5230*/  LEA R56, P6, R57, R0, 0x1 ;  /* 0x0000000039387211 */ /* 0x000fc400078c08ff */
[----:B------:R-:W-:Y:S01]  /*5240*/  PRMT R18, R18, 0x7632, R18 ;  /* 0x0000763212127816 */ /* 0x000fe20000000012 */
[----:B------:R-:W-:Y:S01]  /*5250*/  IMAD R59, R49, 0x2, R53 ;  /* 0x00000002313b7824 */ /* 0x000fe200078e0235 */
[----:B------:R-:W-:Y:S01]  /*5260*/  LEA.HI.X.SX32 R57, R57, R34, 0x1, P6 ;  /* 0x0000002239397211 */ /* 0x000fe200030f0eff */
[----:B------:R0:W-:Y:S01]  /*5270*/  @P3 STG.E.U16 [R54.64], R2 ;  /* 0x0000000236003986 */ /* 0x0001e2000c101506 */
[C---:B------:R-:W-:Y:S02]  /*5280*/  LEA R52, P6, R53.reuse, R0, 0x1 ;  /* 0x0000000035347211 */ /* 0x040fe400078c08ff */
[----:B------:R-:W-:Y:S01]  /*5290*/  PRMT R28, R24, 0x7632, R28 ;  /* 0x00007632181c7816 */ /* 0x000fe2000000001c */
[----:B------:R1:W-:Y:S01]  /*52a0*/  @P1 STG.E.U16 [R50.64], R18 ;  /* 0x0000001232001986 */ /* 0x0003e2000c101506 */
[----:B------:R-:W-:Y:S02]  /*52b0*/  LEA.HI.X.SX32 R53, R53, R34, 0x1, P6 ;  /* 0x0000002235357211 */ /* 0x000fe400030f0eff */
[----:B------:R-:W-:Y:S01]  /*52c0*/  ISETP.LT.AND P5, PT, R89, c[0x0][0x17c], !P0 ;  /* 0x00005f0059007a0c */ /* 0x000fe200047a1270 */
[----:B------:R2:W-:Y:S01]  /*52d0*/  @P2 STG.E.U16 [R56.64], R28 ;  /* 0x0000001c38002986 */ /* 0x0005e2000c101506 */
[----:B------:R-:W-:-:S02]  /*52e0*/  ISETP.LT.AND P4, PT, R88, c[0x0][0x17c], !P0 ;  /* 0x00005f0058007a0c */ /* 0x000fc40004781270 */
[----:B------:R-:W-:Y:S02]  /*52f0*/  PRMT R26, R26, 0x7632, R26 ;  /* 0x000076321a1a7816 */ /* 0x000fe4000000001a */
[----:B0-----:R-:W-:Y:S02]  /*5300*/  LEA R54, P6, R59, R0, 0x1 ;  /* 0x000000003b367211 */ /* 0x001fe400078c08ff */
[----:B------:R-:W-:Y:S01]  /*5310*/  PRMT R2, R28, 0x7632, R2 ;  /* 0x000076321c027816 */ /* 0x000fe20000000002 */
[----:B-1----:R-:W-:Y:S01]  /*5320*/  IMAD R51, R49, 0x2, R59 ;  /* 0x0000000231337824 */ /* 0x002fe200078e023b */
[----:B------:R-:W-:Y:S02]  /*5330*/  LEA.HI.X.SX32 R55, R59, R34, 0x1, P6 ;  /* 0x000000223b377211 */ /* 0x000fe400030f0eff */
[----:B------:R-:W-:Y:S01]  /*5340*/  ISETP.LT.AND P3, PT, R87, c[0x0][0x17c], !P0 ;  /* 0x00005f0057007a0c */ /* 0x000fe20004761270 */
[----:B--2---:R-:W-:Y:S01]  /*5350*/  IMAD R57, R49, 0x2, R51 ;  /* 0x0000000231397824 */ /* 0x004fe200078e0233 */
[----:B------:R-:W-:Y:S01]  /*5360*/  LEA R50, P6, R51, R0, 0x1 ;  /* 0x0000000033327211 */ /* 0x000fe200078c08ff */
[----:B------:R0:W-:Y:S01]  /*5370*/  @P5 STG.E.U16 [R52.64], R26 ;  /* 0x0000001a34005986 */ /* 0x0001e2000c101506 */
[----:B------:R-:W-:Y:S01]  /*5380*/  ISETP.LT.AND P1, PT, R86, c[0x0][0x17c], !P0 ;  /* 0x00005f0056007a0c */ /* 0x000fe20004721270 */
[----:B------:R-:W-:Y:S01]  /*5390*/  IMAD R59, R49, 0x2, R57 ;  /* 0x00000002313b7824 */ /* 0x000fe200078e0239 */
[----:B------:R-:W-:Y:S01]  /*53a0*/  LEA.HI.X.SX32 R51, R51, R34, 0x1, P6 ;  /* 0x0000002233337211 */ /* 0x000fe200030f0eff */
[----:B------:R1:W-:Y:S01]  /*53b0*/  @P4 STG.E.U16 [R54.64], R2 ;  /* 0x0000000236004986 */ /* 0x0003e2000c101506 */
[----:B------:R-:W-:-:S02]  /*53c0*/  LEA R56, P6, R57, R0, 0x1 ;  /* 0x0000000039387211 */ /* 0x000fc400078c08ff */
[----:B------:R-:W-:Y:S02]  /*53d0*/  PRMT R30, R30, 0x7632, R30 ;  /* 0x000076321e1e7816 */ /* 0x000fe4000000001e */
[----:B------:R-:W-:Y:S02]  /*53e0*/  LEA.HI.X.SX32 R57, R57, R34, 0x1, P6 ;  /* 0x0000002239397211 */ /* 0x000fe400030f0eff */
[----:B------:R-:W-:Y:S01]  /*53f0*/  ISETP.LT.AND P2, PT, R85, c[0x0][0x17c], !P0 ;  /* 0x00005f0055007a0c */ /* 0x000fe20004741270 */
[----:B------:R2:W-:Y:S01]  /*5400*/  @P3 STG.E.U16 [R50.64], R30 ;  /* 0x0000001e32003986 */ /* 0x0005e2000c101506 */
[----:B0-----:R-:W-:Y:S02]  /*5410*/  LEA R52, P6, R59, R0, 0x1 ;  /* 0x000000003b347211 */ /* 0x001fe400078c08ff */
[----:B------:R-:W-:Y:S01]  /*5420*/  PRMT R28, R32, 0x7632, R28 ;  /* 0x00007632201c7816 */ /* 0x000fe2000000001c */
[----:B-1----:R-:W-:Y:S01]  /*5430*/  IMAD R55, R49, 0x2, R59 ;  /* 0x0000000231377824 */ /* 0x002fe200078e023b */
[----:B------:R-:W-:-:S02]  /*5440*/  LEA.HI.X.SX32 R53, R59, R34, 0x1, P6 ;  /* 0x000000223b357211 */ /* 0x000fc400030f0eff */
[----:B------:R-:W-:Y:S01]  /*5450*/  ISETP.LT.AND P5, PT, R84, c[0x0][0x17c], !P0 ;  /* 0x00005f0054007a0c */ /* 0x000fe200047a1270 */
[----:B------:R-:W-:Y:S01]  /*5460*/  IMAD R59, R49, 0x2, R55 ;  /* 0x00000002313b7824 */ /* 0x000fe200078e0237 */
[----:B------:R-:W-:Y:S01]  /*5470*/  LEA R54, P6, R55, R0, 0x1 ;  /* 0x0000000037367211 */ /* 0x000fe200078c08ff */
[----:B------:R0:W-:Y:S01]  /*5480*/  @P1 STG.E.U16 [R56.64], R28 ;  /* 0x0000001c38001986 */ /* 0x0001e2000c101506 */
[----:B------:R-:W-:Y:S01]  /*5490*/  ISETP.LT.AND P4, PT, R83, c[0x0][0x17c], !P0 ;  /* 0x00005f0053007a0c */ /* 0x000fe20004781270 */
[----:B------:R-:W-:Y:S01]  /*54a0*/  IMAD R61, R49, 0x2, R59 ;  /* 0x00000002313d7824 */ /* 0x000fe200078e023b */
[----:B------:R-:W-:Y:S01]  /*54b0*/  LEA.HI.X.SX32 R55, R55, R34, 0x1, P6 ;  /* 0x0000002237377211 */ /* 0x000fe200030f0eff */
[----:B------:R1:W-:Y:S01]  /*54c0*/  @P2 STG.E.U16 [R52.64], R5 ;  /* 0x0000000534002986 */ /* 0x0003e2000c101506 */
[----:B--2---:R-:W-:Y:S02]  /*54d0*/  LEA R50, P6, R59, R0, 0x1 ;  /* 0x000000003b327211 */ /* 0x004fe400078c08ff */
[----:B------:R-:W-:-:S02]  /*54e0*/  ISETP.LT.AND P3, PT, R82, c[0x0][0x17c], !P0 ;  /* 0x00005f0052007a0c */ /* 0x000fc40004761270 */
[----:B------:R-:W-:Y:S01]  /*54f0*/  LEA.HI.X.SX32 R51, R59, R34, 0x1, P6 ;  /* 0x000000223b337211 */ /* 0x000fe200030f0eff */
[----:B------:R-:W-:Y:S01]  /*5500*/  IMAD R59, R49, 0x2, R61 ;  /* 0x00000002313b7824 */ /* 0x000fe200078e023d */
[----:B------:R2:W-:Y:S01]  /*5510*/  @P5 STG.E.U16 [R54.64], R7 ;  /* 0x0000000736005986 */ /* 0x0005e2000c101506 */
[----:B0-----:R-:W-:Y:S02]  /*5520*/  LEA R56, P6, R61, R0, 0x1 ;  /* 0x000000003d387211 */ /* 0x001fe400078c08ff */
[----:B------:R-:W-:Y:S01]  /*5530*/  ISETP.LT.AND P1, PT, R81, c[0x0][0x17c], !P0 ;  /* 0x00005f0051007a0c */ /* 0x000fe20004721270 */
[----:B------:R0:W-:Y:S01]  /*5540*/  @P4 STG.E.U16 [R50.64], R23 ;  /* 0x0000001732004986 */ /* 0x0001e2000c101506 */
[----:B------:R-:W-:Y:S01]  /*5550*/  LEA.HI.X.SX32 R57, R61, R34, 0x1, P6 ;  /* 0x000000223d397211 */ /* 0x000fe200030f0eff */
[----:B------:R-:W-:Y:S01]  /*5560*/  IMAD R61, R49, 0x2, R59 ;  /* 0x00000002313d7824 */ /* 0x000fe200078e023b */
[C---:B-1----:R-:W-:Y:S02]  /*5570*/  LEA R52, P6, R59.reuse, R0, 0x1 ;  /* 0x000000003b347211 */ /* 0x042fe400078c08ff */
[----:B------:R-:W-:Y:S01]  /*5580*/  ISETP.LT.AND P2, PT, R80, c[0x0][0x17c], !P0 ;  /* 0x00005f0050007a0c */ /* 0x000fe20004741270 */
[----:B------:R1:W-:Y:S01]  /*5590*/  @P3 STG.E.U16 [R56.64], R17 ;  /* 0x0000001138003986 */ /* 0x0003e2000c101506 */
[----:B------:R-:W-:Y:S01]  /*55a0*/  LEA.HI.X.SX32 R53, R59, R34, 0x1, P6 ;  /* 0x000000223b357211 */ /* 0x000fe200030f0eff */
[----:B------:R-:W-:Y:S01]  /*55b0*/  IMAD R59, R49, 0x2, R61 ;  /* 0x00000002313b7824 */ /* 0x000fe200078e023d */
[----:B--2---:R-:W-:-:S02]  /*55c0*/  LEA R54, P6, R61, R0, 0x1 ;  /* 0x000000003d367211 */ /* 0x004fc400078c08ff */
[----:B------:R-:W-:Y:S01]  /*55d0*/  ISETP.LT.AND P5, PT, R79, c[0x0][0x17c], !P0 ;  /* 0x00005f004f007a0c */ /* 0x000fe200047a1270 */
[----:B------:R2:W-:Y:S01]  /*55e0*/  @P1 STG.E.U16 [R52.64], R9 ;  /* 0x0000000934001986 */ /* 0x0005e2000c101506 */
[----:B------:R-:W-:Y:S01]  /*55f0*/  LEA.HI.X.SX32 R55, R61, R34, 0x1, P6 ;  /* 0x000000223d377211 */ /* 0x000fe200030f0eff */
[----:B------:R-:W-:Y:S01]  /*5600*/  IMAD R61, R49, 0x2, R59 ;  /* 0x00000002313d7824 */ /* 0x000fe200078e023b */
[C---:B0-----:R-:W-:Y:S02]  /*5610*/  LEA R50, P6, R59.reuse, R0, 0x1 ;  /* 0x000000003b327211 */ /* 0x041fe400078c08ff */
[----:B------:R-:W-:Y:S01]  /*5620*/  ISETP.LT.AND P4, PT, R78, c[0x0][0x17c], !P0 ;  /* 0x00005f004e007a0c */ /* 0x000fe20004781270 */
[----:B------:R0:W-:Y:S01]  /*5630*/  @P2 STG.E.U16 [R54.64], R11 ;  /* 0x0000000b36002986 */ /* 0x0001e2000c101506 */
[----:B------:R-:W-:Y:S01]  /*5640*/  LEA.HI.X.SX32 R51, R59, R34, 0x1, P6 ;  /* 0x000000223b337211 */ /* 0x000fe200030f0eff */
[----:B------:R-:W-:Y:S01]  /*5650*/  IMAD R59, R49, 0x2, R61 ;  /* 0x00000002313b7824 */ /* 0x000fe200078e023d */
[----:B-1----:R-:W-:-:S02]  /*5660*/  LEA R56, P6, R61, R0, 0x1 ;  /* 0x000000003d387211 */ /* 0x002fc400078c08ff */
[----:B------:R-:W-:Y:S01]  /*5670*/  ISETP.LT.AND P3, PT, R77, c[0x0][0x17c], !P0 ;  /* 0x00005f004d007a0c */ /* 0x000fe20004761270 */
[----:B------:R1:W-:Y:S01]  /*5680*/  @P5 STG.E.U16 [R50.64], R21 ;  /* 0x0000001532005986 */ /* 0x0003e2000c101506 */
[----:B------:R-:W-:Y:S01]  /*5690*/  LEA.HI.X.SX32 R57, R61, R34, 0x1, P6 ;  /* 0x000000223d397211 */ /* 0x000fe200030f0eff */
[----:B------:R-:W-:Y:S01]  /*56a0*/  IMAD R61, R49, 0x2, R59 ;  /* 0x00000002313d7824 */ /* 0x000fe200078e023b */
[C---:B--2---:R-:W-:Y:S02]  /*56b0*/  LEA R52, P6, R59.reuse, R0, 0x1 ;  /* 0x000000003b347211 */ /* 0x044fe400078c08ff */
[----:B------:R-:W-:Y:S01]  /*56c0*/  ISETP.LT.AND P1, PT, R76, c[0x0][0x17c], !P0 ;  /* 0x00005f004c007a0c */ /* 0x000fe20004721270 */
[----:B------:R2:W-:Y:S01]  /*56d0*/  @P4 STG.E.U16 [R56.64], R15 ;  /* 0x0000000f38004986 */ /* 0x0005e2000c101506 */
[----:B------:R-:W-:Y:S01]  /*56e0*/  LEA.HI.X.SX32 R53, R59, R34, 0x1, P6 ;  /* 0x000000223b357211 */ /* 0x000fe200030f0eff */
[----:B------:R-:W-:Y:S01]  /*56f0*/  IMAD R59, R49, 0x2, R61 ;  /* 0x00000002313b7824 */ /* 0x000fe200078e023d */
[----:B0-----:R-:W-:-:S02]  /*5700*/  LEA R54, P6, R61, R0, 0x1 ;  /* 0x000000003d367211 */ /* 0x001fc400078c08ff */
        /* <DEDUP_REMOVED lines=26> */
[----:B------:R-:W-:Y:S01]  /*58b0*/  @P3 STG.E.U16 [R54.64], R29 ;  /* 0x0000001d36003986 */ /* 0x000fe2000c101506 */
[----:B------:R-:W-:Y:S02]  /*58c0*/  LEA.HI.X.SX32 R51, R59, R34, 0x1, P6 ;  /* 0x000000223b337211 */ /* 0x000fe400030f0eff */
[----:B------:R-:W-:Y:S01]  /*58d0*/  ISETP.LT.AND P3, PT, R47, c[0x0][0x17c], !P0 ;  /* 0x00005f002f007a0c */ /* 0x000fe20004761270 */
[----:B------:R-:W-:Y:S01]  /*58e0*/  IMAD R47, R49, 0x2, R61 ;  /* 0x00000002312f7824 */ /* 0x000fe200078e023d */
[----:B0-----:R-:W-:Y:S01]  /*58f0*/  LEA R56, P6, R61, R0, 0x1 ;  /* 0x000000003d387211 */ /* 0x001fe200078c08ff */
[----:B------:R-:W-:Y:S01]  /*5900*/  @P1 STG.E.U16 [R50.64], R31 ;  /* 0x0000001f32001986 */ /* 0x000fe2000c101506 */
[----:B------:R-:W-:Y:S01]  /*5910*/  ISETP.LT.AND P1, PT, R46, c[0x0][0x17c], !P0 ;  /* 0x00005f002e007a0c */ /* 0x000fe20004721270 */
[----:B-1----:R-:W-:Y:S01]  /*5920*/  IMAD R53, R49, 0x2, R47 ;  /* 0x0000000231357824 */ /* 0x002fe200078e022f */
[----:B------:R-:W-:-:S02]  /*5930*/  LEA.HI.X.SX32 R57, R61, R34, 0x1, P6 ;  /* 0x000000223d397211 */ /* 0x000fc400030f0eff */
[----:B------:R-:W-:Y:S02]  /*5940*/  ISETP.LT.AND P5, PT, R60, c[0x0][0x17c], !P0 ;  /* 0x00005f003c007a0c */ /* 0x000fe400047a1270 */
[C---:B------:R-:W-:Y:S01]  /*5950*/  LEA R46, P6, R47.reuse, R0, 0x1 ;  /* 0x000000002f2e7211 */ /* 0x040fe200078c08ff */
[----:B------:R-:W-:Y:S01]  /*5960*/  @P2 STG.E.U16 [R56.64], R33 ;  /* 0x0000002138002986 */ /* 0x000fe2000c101506 */
[----:B------:R-:W-:Y:S02]  /*5970*/  ISETP.LT.AND P4, PT, R48, c[0x0][0x17c], !P0 ;  /* 0x00005f0030007a0c */ /* 0x000fe40004781270 */
[----:B------:R-:W-:Y:S02]  /*5980*/  LEA.HI.X.SX32 R47, R47, R34, 0x1, P6 ;  /* 0x000000222f2f7211 */ /* 0x000fe400030f0eff */
[----:B------:R-:W-:Y:S02]  /*5990*/  LEA R4, P6, R53, R0, 0x1 ;  /* 0x0000000035047211 */ /* 0x000fe400078c08ff */
[----:B------:R-:W-:Y:S01]  /*59a0*/  PRMT R3, R7, 0x7632, R3 ;  /* 0x0000763207037816 */ /* 0x000fe20000000003 */
[----:B------:R-:W-:Y:S01]  /*59b0*/  IMAD R7, R49, 0x2, R53 ;  /* 0x0000000231077824 */ /* 0x000fe200078e0235 */
[----:B------:R-:W-:-:S02]  /*59c0*/  PRMT R2, R5, 0x7632, R2 ;  /* 0x0000763205027816 */ /* 0x000fc40000000002 */
[----:B------:R-:W-:Y:S02]  /*59d0*/  LEA.HI.X.SX32 R5, R53, R34, 0x1, P6 ;  /* 0x0000002235057211 */ /* 0x000fe400030f0eff */
[----:B------:R-:W-:Y:S01]  /*59e0*/  ISETP.LT.AND P2, PT, R45, c[0x0][0x17c], !P0 ;  /* 0x00005f002d007a0c */ /* 0x000fe20004741270 */
[----:B------:R-:W-:Y:S01]  /*59f0*/  IMAD R45, R49, 0x2, R7 ;  /* 0x00000002312d7824 */ /* 0x000fe200078e0207 */
[----:B------:R-:W-:Y:S01]  /*5a00*/  LEA R6, P6, R7, R0, 0x1 ;  /* 0x0000000007067211 */ /* 0x000fe200078c08ff */
[----:B------:R0:W-:Y:S01]  /*5a10*/  @P5 STG.E.U16 [R46.64], R2 ;  /* 0x000000022e005986 */ /* 0x0001e2000c101506 */
[----:B------:R-:W-:Y:S02]  /*5a20*/  PRMT R9, R17, 0x7632, R9 ;  /* 0x0000763211097816 */ /* 0x000fe40000000009 */
[----:B------:R-:W-:Y:S01]  /*5a30*/  LEA.HI.X.SX32 R7, R7, R34, 0x1, P6 ;  /* 0x0000002207077211 */ /* 0x000fe200030f0eff */
[----:B------:R1:W-:Y:S01]  /*5a40*/  @P4 STG.E.U16 [R4.64], R3 ;  /* 0x0000000304004986 */ /* 0x0003e2000c101506 */
[----:B------:R-:W-:-:S02]  /*5a50*/  LEA R16, P6, R45, R0, 0x1 ;  /* 0x000000002d107211 */ /* 0x000fc400078c08ff */
[----:B------:R-:W-:Y:S02]  /*5a60*/  ISETP.LT.AND P4, PT, R43, c[0x0][0x17c], !P0 ;  /* 0x00005f002b007a0c */ /* 0x000fe40004781270 */
[----:B------:R-:W-:Y:S02]  /*5a70*/  LEA.HI.X.SX32 R17, R45, R34, 0x1, P6 ;  /* 0x000000222d117211 */ /* 0x000fe400030f0eff */
[----:B------:R-:W-:Y:S02]  /*5a80*/  ISETP.LT.AND P5, PT, R44, c[0x0][0x17c], !P0 ;  /* 0x00005f002c007a0c */ /* 0x000fe400047a1270 */
[----:B0-----:R-:W-:Y:S02]  /*5a90*/  PRMT R2, R9, 0x7632, R2 ;  /* 0x0000763209027816 */ /* 0x001fe40000000002 */
[----:B------:R-:W-:Y:S02]  /*5aa0*/  PRMT R21, R21, 0x7632, R21 ;  /* 0x0000763215157816 */ /* 0x000fe40000000015 */
[----:B-1----:R-:W-:Y:S01]  /*5ab0*/  PRMT R5, R23, 0x7632, R5 ;  /* 0x0000763217057816 */ /* 0x002fe20000000005 */
[----:B------:R-:W-:Y:S01]  /*5ac0*/  IMAD R23, R49, 0x2, R45 ;  /* 0x0000000231177824 */ /* 0x000fe200078e022d */
[----:B------:R-:W-:-:S02]  /*5ad0*/  PRMT R3, R11, 0x7632, R3 ;  /* 0x000076320b037816 */ /* 0x000fc40000000003 */
[----:B------:R-:W-:Y:S01]  /*5ae0*/  PRMT R19, R19, 0x7632, R19 ;  /* 0x0000763213137816 */ /* 0x000fe20000000013 */
[----:B------:R-:W-:Y:S01]  /*5af0*/  IMAD R43, R49, 0x2, R23 ;  /* 0x00000002312b7824 */ /* 0x000fe200078e0217 */
[----:B------:R-:W-:Y:S01]  /*5b00*/  LEA R4, P6, R23, R0, 0x1 ;  /* 0x0000000017047211 */ /* 0x000fe200078c08ff */
[----:B------:R0:W-:Y:S01]  /*5b10*/  @P3 STG.E.U16 [R6.64], R5 ;  /* 0x0000000506003986 */ /* 0x0001e2000c101506 */
[----:B------:R-:W-:Y:S01]  /*5b20*/  ISETP.LT.AND P3, PT, R42, c[0x0][0x17c], !P0 ;  /* 0x00005f002a007a0c */ /* 0x000fe20004761270 */
[----:B------:R-:W-:Y:S01]  /*5b30*/  IMAD R11, R49, 0x2, R43 ;  /* 0x00000002310b7824 */ /* 0x000fe200078e022b */
[----:B------:R-:W-:Y:S01]  /*5b40*/  PRMT R25, R25, 0x7632, R25 ;  /* 0x0000763219197816 */ /* 0x000fe20000000019 */
[----:B------:R1:W-:Y:S01]  /*5b50*/  @P1 STG.E.U16 [R16.64], R9 ;  /* 0x0000000910001986 */ /* 0x0003e2000c101506 */
[----:B------:R-:W-:Y:S02]  /*5b60*/  ISETP.LT.AND P1, PT, R41, c[0x0][0x17c], !P0 ;  /* 0x00005f0029007a0c */ /* 0x000fe40004721270 */
[----:B------:R-:W-:-:S02]  /*5b70*/  PRMT R27, R27, 0x7632, R27 ;  /* 0x000076321b1b7816 */ /* 0x000fc4000000001b */
[----:B------:R-:W-:Y:S02]  /*5b80*/  PRMT R29, R29, 0x7632, R29 ;  /* 0x000076321d1d7816 */ /* 0x000fe4000000001d */
[----:B------:R-:W-:Y:S02]  /*5b90*/  PRMT R31, R31, 0x7632, R31 ;  /* 0x000076321f1f7816 */ /* 0x000fe4000000001f */
[----:B0-----:R-:W-:Y:S02]  /*5ba0*/  LEA.HI.X.SX32 R5, R23, R34, 0x1, P6 ;  /* 0x0000002217057211 */ /* 0x001fe400030f0eff */
[----:B------:R-:W-:Y:S01]  /*5bb0*/  LEA R8, P6, R43, R0, 0x1 ;  /* 0x000000002b087211 */ /* 0x000fe200078c08ff */
[----:B-1----:R-:W-:Y:S02]  /*5bc0*/  IMAD R17, R49, 0x2, R11 ;  /* 0x0000000231117824 */ /* 0x002fe400078e020b */
[----:B------:R0:W-:Y:S01]  /*5bd0*/  @P2 STG.E.U16 [R4.64], R2 ;  /* 0x0000000204002986 */ /* 0x0001e2000c101506 */
[----:B------:R-:W-:-:S02]  /*5be0*/  LEA.HI.X.SX32 R9, R43, R34, 0x1, P6 ;  /* 0x000000222b097211 */ /* 0x000fc400030f0eff */
[C---:B------:R-:W-:Y:S02]  /*5bf0*/  LEA R6, P6, R11.reuse, R0, 0x1 ;  /* 0x000000000b067211 */ /* 0x040fe400078c08ff */
[----:B------:R-:W-:Y:S01]  /*5c00*/  ISETP.LT.AND P2, PT, R40, c[0x0][0x17c], !P0 ;  /* 0x00005f0028007a0c */ /* 0x000fe20004741270 */
[----:B------:R1:W-:Y:S01]  /*5c10*/  @P5 STG.E.U16 [R8.64], R3 ;  /* 0x0000000308005986 */ /* 0x0003e2000c101506 */
[----:B------:R-:W-:Y:S02]  /*5c20*/  LEA.HI.X.SX32 R7, R11, R34, 0x1, P6 ;  /* 0x000000220b077211 */ /* 0x000fe400030f0eff */
[----:B------:R-:W-:Y:S02]  /*5c30*/  LEA R10, P6, R17, R0, 0x1 ;  /* 0x00000000110a7211 */ /* 0x000fe400078c08ff */
[----:B------:R-:W-:Y:S01]  /*5c40*/  ISETP.LT.AND P5, PT, R39, c[0x0][0x17c], !P0 ;  /* 0x00005f0027007a0c */ /* 0x000fe200047a1270 */
[----:B------:R-:W-:Y:S01]  /*5c50*/  @P4 STG.E.U16 [R6.64], R21 ;  /* 0x0000001506004986 */ /* 0x000fe2000c101506 */
[----:B0-----:R-:W-:Y:S01]  /*5c60*/  PRMT R5, R15, 0x7632, R5 ;  /* 0x000076320f057816 */ /* 0x001fe20000000005 */
[----:B------:R-:W-:Y:S01]  /*5c70*/  IMAD R15, R49, 0x2, R17 ;  /* 0x00000002310f7824 */ /* 0x000fe200078e0211 */
[----:B------:R-:W-:-:S02]  /*5c80*/  LEA.HI.X.SX32 R11, R17, R34, 0x1, P6 ;  /* 0x00000022110b7211 */ /* 0x000fc400030f0eff */
[----:B------:R-:W-:Y:S01]  /*5c90*/  ISETP.LT.AND P4, PT, R38, c[0x0][0x17c], !P0 ;  /* 0x00005f0026007a0c */ /* 0x000fe20004781270 */
[----:B-1----:R-:W-:Y:S01]  /*5ca0*/  IMAD R9, R49, 0x2, R15 ;  /* 0x0000000231097824 */ /* 0x002fe200078e020f */
[----:B------:R-:W-:Y:S01]  /*5cb0*/  LEA R4, P6, R15, R0, 0x1 ;  /* 0x000000000f047211 */ /* 0x000fe200078c08ff */
[----:B------:R0:W-:Y:S01]  /*5cc0*/  @P3 STG.E.U16 [R10.64], R5 ;  /* 0x000000050a003986 */ /* 0x0001e2000c101506 */
[----:B------:R-:W-:Y:S02]  /*5cd0*/  PRMT R3, R13, 0x7632, R3 ;  /* 0x000076320d037816 */ /* 0x000fe40000000003 */
[----:B------:R-:W-:Y:S02]  /*5ce0*/  ISETP.LT.AND P3, PT, R37, c[0x0][0x17c], !P0 ;  /* 0x00005f0025007a0c */ /* 0x000fe40004761270 */
[----:B0-----:R-:W-:Y:S01]  /*5cf0*/  LEA.HI.X.SX32 R5, R15, R34, 0x1, P6 ;  /* 0x000000220f057211 */ /* 0x001fe200030f0eff */
[----:B------:R-:W-:Y:S01]  /*5d00*/  IMAD R15, R49, 0x2, R9 ;  /* 0x00000002310f7824 */ /* 0x000fe200078e0209 */
[----:B------:R-:W-:-:S02]  /*5d10*/  LEA R8, P6, R9, R0, 0x1 ;  /* 0x0000000009087211 */ /* 0x000fc400078c08ff */
[----:B------:R-:W-:Y:S01]  /*5d20*/  PRMT R11, R3, 0x7632, R11 ;  /* 0x00007632030b7816 */ /* 0x000fe2000000000b */
[----:B------:R-:W-:Y:S01]  /*5d30*/  IMAD R7, R49, 0x2, R15 ;  /* 0x0000000231077824 */ /* 0x000fe200078e020f */
[----:B------:R0:W-:Y:S01]  /*5d40*/  @P1 STG.E.U16 [R4.64], R3 ;  /* 0x0000000304001986 */ /* 0x0001e2000c101506 */
[----:B------:R-:W-:Y:S02]  /*5d50*/  LEA R2, P1, R15, R0, 0x1 ;  /* 0x000000000f027211 */ /* 0x000fe400078208ff */
[----:B------:R-:W-:Y:S01]  /*5d60*/  IMAD R13, R49, 0x2, R7 ;  /* 0x00000002310d7824 */ /* 0x000fe200078e0207 */
[----:B------:R-:W-:-:S03]  /*5d70*/  LEA.HI.X.SX32 R9, R9, R34, 0x1, P6 ;  /* 0x0000002209097211 */ /* 0x000fc600030f0eff */
[----:B------:R-:W-:Y:S01]  /*5d80*/  IMAD R17, R49, 0x2, R13 ;  /* 0x0000000231117824 */ /* 0x000fe200078e020d */
[-C--:B------:R-:W-:Y:S01]  /*5d90*/  LEA R10, P6, R13, R0.reuse, 0x1 ;  /* 0x000000000d0a7211 */ /* 0x080fe200078c08ff */
[----:B------:R1:W-:Y:S01]  /*5da0*/  @P2 STG.E.U16 [R8.64], R11 ;  /* 0x0000000b08002986 */ /* 0x0003e2000c101506 */
[----:B------:R-:W-:Y:S02]  /*5db0*/  LEA R6, P2, R7, R0, 0x1 ;  /* 0x0000000007067211 */ /* 0x000fe400078408ff */
[-C--:B0-----:R-:W-:Y:S01]  /*5dc0*/  LEA.HI.X.SX32 R3, R15, R34.reuse, 0x1, P1 ;  /* 0x000000220f037211 */ /* 0x081fe200008f0eff */
[----:B------:R-:W-:Y:S01]  /*5dd0*/  IMAD R15, R49, 0x2, R17 ;  /* 0x00000002310f7824 */ /* 0x000fe200078e0211 */
[----:B------:R-:W-:Y:S02]  /*5de0*/  LEA.HI.X.SX32 R7, R7, R34, 0x1, P2 ;  /* 0x0000002207077211 */ /* 0x000fe400010f0eff */
[----:B------:R-:W-:Y:S01]  /*5df0*/  ISETP.LT.AND P2, PT, R35, c[0x0][0x17c], !P0 ;  /* 0x00005f0023007a0c */ /* 0x000fe20004741270 */
[----:B------:R-:W-:Y:S01]  /*5e00*/  IMAD R49, R49, 0x2, R15 ;  /* 0x0000000231317824 */ /* 0x000fe200078e020f */
[----:B------:R0:W-:Y:S01]  /*5e10*/  @P5 STG.E.U16 [R2.64], R19 ;  /* 0x0000001302005986 */ /* 0x0001e2000c101506 */
[----:B-1----:R-:W-:-:S03]  /*5e20*/  LEA R8, P1, R15, R0, 0x1 ;  /* 0x000000000f087211 */ /* 0x002fc600078208ff */
[----:B------:R0:W-:Y:S01]  /*5e30*/  @P4 STG.E.U16 [R6.64], R25 ;  /* 0x0000001906004986 */ /* 0x0001e2000c101506 */
[-C--:B------:R-:W-:Y:S02]  /*5e40*/  LEA.HI.X.SX32 R11, R13, R34.reuse, 0x1, P6 ;  /* 0x000000220d0b7211 */ /* 0x080fe400030f0eff */
[----:B------:R-:W-:Y:S02]  /*5e50*/  LEA.HI.X.SX32 R9, R15, R34, 0x1, P1 ;  /* 0x000000220f097211 */ /* 0x000fe400008f0eff */
[----:B------:R-:W-:Y:S01]  /*5e60*/  ISETP.LT.AND P1, PT, R62, c[0x0][0x17c], !P0 ;  /* 0x00005f003e007a0c */ /* 0x000fe20004721270 */
[----:B------:R0:W-:Y:S01]  /*5e70*/  @P3 STG.E.U16 [R10.64], R27 ;  /* 0x0000001b0a003986 */ /* 0x0001e2000c101506 */
[----:B------:R-:W-:Y:S02]  /*5e80*/  ISETP.LT.AND P0, PT, R36, c[0x0][0x17c], !P0 ;  /* 0x00005f0024007a0c */ /* 0x000fe40004701270 */
[----:B------:R-:W-:-:S04]  /*5e90*/  LEA R4, P6, R17, R0, 0x1 ;  /* 0x0000000011047211 */ /* 0x000fc800078c08ff */
[----:B------:R-:W-:Y:S02]  /*5ea0*/  LEA.HI.X.SX32 R5, R17, R34, 0x1, P6 ;  /* 0x0000002211057211 */ /* 0x000fe400030f0eff */
[----:B------:R-:W-:-:S03]  /*5eb0*/  LEA R12, P6, R49, R0, 0x1 ;  /* 0x00000000310c7211 */ /* 0x000fc600078c08ff */
[----:B------:R0:W-:Y:S01]  /*5ec0*/  @P2 STG.E.U16 [R4.64], R29 ;  /* 0x0000001d04002986 */ /* 0x0001e2000c101506 */
[----:B------:R-:W-:-:S03]  /*5ed0*/  LEA.HI.X.SX32 R13, R49, R34, 0x1, P6 ;  /* 0x00000022310d7211 */ /* 0x000fc600030f0eff */
[----:B------:R0:W-:Y:S01]  /*5ee0*/  @P1 STG.E.U16 [R8.64], R31 ;  /* 0x0000001f08001986 */ /* 0x0001e2000c101506 */
[----:B------:R-:W-:Y:S05]  /*5ef0*/  @!P0 EXIT ;  /* 0x000000000000894d */ /* 0x000fea0003800000 */
[----:B0-----:R-:W-:-:S05]  /*5f00*/  PRMT R6, R33, 0x7632, R6 ;  /* 0x0000763221067816 */ /* 0x001fca0000000006 */
[----:B------:R-:W-:Y:S01]  /*5f10*/  STG.E.U16 [R12.64], R6 ;  /* 0x000000060c007986 */ /* 0x000fe2000c101506 */
[----:B------:R-:W-:Y:S05]  /*5f20*/  EXIT ;  /* 0x000000000000794d */ /* 0x000fea0003800000 */
.L_x_4:
[----:B------:R-:W-:-:S00]  /*5f30*/  BRA `(.L_x_4) ;  /* 0xfffffff000007947 */ /* 0x000fc0000383ffff */
[----:B------:R-:W-:-:S00]  /*5f40*/  NOP ;  /* 0x0000000000007918 */ /* 0x000fc00000000000 */
        /* <DEDUP_REMOVED lines=11> */
.L_x_5:


//--------------------- .nv.shared.matmul_kernel  --------------------------
	.section	.nv.shared.matmul_kernel,"aw",@nobits
	.sectionflags	@""
	.align	16
